//
// Generated by NVIDIA NVVM Compiler
//
// Compiler Build ID: CL-36424714
// Cuda compilation tools, release 13.0, V13.0.88
// Based on NVVM 20.0.0
//

.version 9.0
.target sm_100
.address_size 64

	// .globl	_Z10cuda_sgemmPfS_S_iii
// _ZZ11cuda_sgemm2PfS_S_iiiE3s_a has been demoted
// _ZZ11cuda_sgemm2PfS_S_iiiE3s_b has been demoted

.visible .entry _Z10cuda_sgemmPfS_S_iii(
	.param .u64 .ptr .align 1 _Z10cuda_sgemmPfS_S_iii_param_0,
	.param .u64 .ptr .align 1 _Z10cuda_sgemmPfS_S_iii_param_1,
	.param .u64 .ptr .align 1 _Z10cuda_sgemmPfS_S_iii_param_2,
	.param .u32 _Z10cuda_sgemmPfS_S_iii_param_3,
	.param .u32 _Z10cuda_sgemmPfS_S_iii_param_4,
	.param .u32 _Z10cuda_sgemmPfS_S_iii_param_5
)
{
	.reg .pred 	%p<13>;
	.reg .b32 	%r<41>;
	.reg .b32 	%f<68>;
	.reg .b64 	%rd<53>;

	ld.param.u64 	%rd7, [_Z10cuda_sgemmPfS_S_iii_param_0];
	ld.param.u64 	%rd8, [_Z10cuda_sgemmPfS_S_iii_param_1];
	ld.param.u64 	%rd6, [_Z10cuda_sgemmPfS_S_iii_param_2];
	ld.param.u32 	%r20, [_Z10cuda_sgemmPfS_S_iii_param_3];
	ld.param.u32 	%r18, [_Z10cuda_sgemmPfS_S_iii_param_4];
	ld.param.u32 	%r19, [_Z10cuda_sgemmPfS_S_iii_param_5];
	cvta.to.global.u64 	%rd1, %rd8;
	cvta.to.global.u64 	%rd2, %rd7;
	mov.u32 	%r21, %ctaid.x;
	mov.u32 	%r22, %ntid.x;
	mov.u32 	%r23, %tid.x;
	mad.lo.s32 	%r1, %r21, %r22, %r23;
	mov.u32 	%r24, %ctaid.y;
	mov.u32 	%r25, %ntid.y;
	mov.u32 	%r26, %tid.y;
	mad.lo.s32 	%r2, %r24, %r25, %r26;
	setp.ge.s32 	%p1, %r2, %r20;
	setp.ge.s32 	%p2, %r1, %r19;
	or.pred  	%p3, %p1, %p2;
	@%p3 bra 	$L__BB0_14;
	setp.lt.s32 	%p4, %r18, 1;
	mov.f32 	%f67, 0f00000000;
	@%p4 bra 	$L__BB0_13;
	mul.lo.s32 	%r3, %r18, %r2;
	and.b32  	%r4, %r18, 7;
	setp.lt.u32 	%p5, %r18, 8;
	mov.f32 	%f67, 0f00000000;
	mov.b32 	%r39, 0;
	@%p5 bra 	$L__BB0_5;
	and.b32  	%r39, %r18, 2147483640;
	neg.s32 	%r37, %r39;
	shl.b32 	%r7, %r19, 3;
	mul.wide.u32 	%rd9, %r3, 4;
	add.s64 	%rd10, %rd9, %rd2;
	add.s64 	%rd52, %rd10, 16;
	mov.f32 	%f67, 0f00000000;
	mul.wide.s32 	%rd13, %r19, 4;
	mov.u32 	%r36, %r1;
$L__BB0_4:
	.pragma "nounroll";
	ld.global.f32 	%f17, [%rd52+-16];
	mul.wide.s32 	%rd11, %r36, 4;
	add.s64 	%rd12, %rd1, %rd11;
	ld.global.f32 	%f18, [%rd12];
	fma.rn.f32 	%f19, %f17, %f18, %f67;
	ld.global.f32 	%f20, [%rd52+-12];
	add.s64 	%rd14, %rd12, %rd13;
	ld.global.f32 	%f21, [%rd14];
	fma.rn.f32 	%f22, %f20, %f21, %f19;
	ld.global.f32 	%f23, [%rd52+-8];
	add.s64 	%rd15, %rd14, %rd13;
	ld.global.f32 	%f24, [%rd15];
	fma.rn.f32 	%f25, %f23, %f24, %f22;
	ld.global.f32 	%f26, [%rd52+-4];
	add.s64 	%rd16, %rd15, %rd13;
	ld.global.f32 	%f27, [%rd16];
	fma.rn.f32 	%f28, %f26, %f27, %f25;
	ld.global.f32 	%f29, [%rd52];
	add.s64 	%rd17, %rd16, %rd13;
	ld.global.f32 	%f30, [%rd17];
	fma.rn.f32 	%f31, %f29, %f30, %f28;
	ld.global.f32 	%f32, [%rd52+4];
	add.s64 	%rd18, %rd17, %rd13;
	ld.global.f32 	%f33, [%rd18];
	fma.rn.f32 	%f34, %f32, %f33, %f31;
	ld.global.f32 	%f35, [%rd52+8];
	add.s64 	%rd19, %rd18, %rd13;
	ld.global.f32 	%f36, [%rd19];
	fma.rn.f32 	%f37, %f35, %f36, %f34;
	ld.global.f32 	%f38, [%rd52+12];
	add.s64 	%rd20, %rd19, %rd13;
	ld.global.f32 	%f39, [%rd20];
	fma.rn.f32 	%f67, %f38, %f39, %f37;
	add.s32 	%r37, %r37, 8;
	add.s32 	%r36, %r36, %r7;
	add.s64 	%rd52, %rd52, 32;
	setp.ne.s32 	%p6, %r37, 0;
	@%p6 bra 	$L__BB0_4;
$L__BB0_5:
	setp.eq.s32 	%p7, %r4, 0;
	@%p7 bra 	$L__BB0_13;
	and.b32  	%r13, %r18, 3;
	setp.lt.u32 	%p8, %r4, 4;
	@%p8 bra 	$L__BB0_8;
	add.s32 	%r28, %r39, %r3;
	mul.wide.u32 	%rd21, %r28, 4;
	add.s64 	%rd22, %rd2, %rd21;
	ld.global.f32 	%f41, [%rd22];
	mad.lo.s32 	%r29, %r39, %r19, %r1;
	mul.wide.s32 	%rd23, %r29, 4;
	add.s64 	%rd24, %rd1, %rd23;
	ld.global.f32 	%f42, [%rd24];
	fma.rn.f32 	%f43, %f41, %f42, %f67;
	cvt.u64.u32 	%rd25, %r3;
	cvt.u64.u32 	%rd26, %r39;
	add.s64 	%rd27, %rd26, %rd25;
	shl.b64 	%rd28, %rd27, 2;
	add.s64 	%rd29, %rd2, %rd28;
	ld.global.f32 	%f44, [%rd29+4];
	mul.wide.s32 	%rd30, %r19, 4;
	add.s64 	%rd31, %rd24, %rd30;
	ld.global.f32 	%f45, [%rd31];
	fma.rn.f32 	%f46, %f44, %f45, %f43;
	ld.global.f32 	%f47, [%rd29+8];
	add.s64 	%rd32, %rd31, %rd30;
	ld.global.f32 	%f48, [%rd32];
	fma.rn.f32 	%f49, %f47, %f48, %f46;
	ld.global.f32 	%f50, [%rd29+12];
	add.s64 	%rd33, %rd32, %rd30;
	ld.global.f32 	%f51, [%rd33];
	fma.rn.f32 	%f67, %f50, %f51, %f49;
	add.s32 	%r39, %r39, 4;
$L__BB0_8:
	setp.eq.s32 	%p9, %r13, 0;
	@%p9 bra 	$L__BB0_13;
	setp.eq.s32 	%p10, %r13, 1;
	@%p10 bra 	$L__BB0_11;
	add.s32 	%r30, %r39, %r3;
	mul.wide.u32 	%rd34, %r30, 4;
	add.s64 	%rd35, %rd2, %rd34;
	ld.global.f32 	%f53, [%rd35];
	mad.lo.s32 	%r31, %r39, %r19, %r1;
	mul.wide.s32 	%rd36, %r31, 4;
	add.s64 	%rd37, %rd1, %rd36;
	ld.global.f32 	%f54, [%rd37];
	fma.rn.f32 	%f55, %f53, %f54, %f67;
	cvt.u64.u32 	%rd38, %r3;
	cvt.u64.u32 	%rd39, %r39;
	add.s64 	%rd40, %rd39, %rd38;
	shl.b64 	%rd41, %rd40, 2;
	add.s64 	%rd42, %rd2, %rd41;
	ld.global.f32 	%f56, [%rd42+4];
	mul.wide.s32 	%rd43, %r19, 4;
	add.s64 	%rd44, %rd37, %rd43;
	ld.global.f32 	%f57, [%rd44];
	fma.rn.f32 	%f67, %f56, %f57, %f55;
	add.s32 	%r39, %r39, 2;
$L__BB0_11:
	and.b32  	%r32, %r18, 1;
	setp.eq.b32 	%p11, %r32, 1;
	not.pred 	%p12, %p11;
	@%p12 bra 	$L__BB0_13;
	add.s32 	%r33, %r39, %r3;
	mul.wide.u32 	%rd45, %r33, 4;
	add.s64 	%rd46, %rd2, %rd45;
	ld.global.f32 	%f58, [%rd46];
	mad.lo.s32 	%r34, %r39, %r19, %r1;
	mul.wide.s32 	%rd47, %r34, 4;
	add.s64 	%rd48, %rd1, %rd47;
	ld.global.f32 	%f59, [%rd48];
	fma.rn.f32 	%f67, %f58, %f59, %f67;
$L__BB0_13:
	mad.lo.s32 	%r35, %r19, %r2, %r1;
	cvta.to.global.u64 	%rd49, %rd6;
	mul.wide.s32 	%rd50, %r35, 4;
	add.s64 	%rd51, %rd49, %rd50;
	st.global.f32 	[%rd51], %f67;
$L__BB0_14:
	ret;

}
	// .globl	_Z11cuda_sgemm2PfS_S_iii
.visible .entry _Z11cuda_sgemm2PfS_S_iii(
	.param .u64 .ptr .align 1 _Z11cuda_sgemm2PfS_S_iii_param_0,
	.param .u64 .ptr .align 1 _Z11cuda_sgemm2PfS_S_iii_param_1,
	.param .u64 .ptr .align 1 _Z11cuda_sgemm2PfS_S_iii_param_2,
	.param .u32 _Z11cuda_sgemm2PfS_S_iii_param_3,
	.param .u32 _Z11cuda_sgemm2PfS_S_iii_param_4,
	.param .u32 _Z11cuda_sgemm2PfS_S_iii_param_5
)
{
	.local .align 16 .b8 	__local_depot1[256];
	.reg .b64 	%SP;
	.reg .b64 	%SPL;
	.reg .pred 	%p<4>;
	.reg .b32 	%r<67>;
	.reg .b32 	%f<346>;
	.reg .b64 	%rd<30>;
	// demoted variable
	.shared .align 4 .b8 _ZZ11cuda_sgemm2PfS_S_iiiE3s_a[4096];
	// demoted variable
	.shared .align 4 .b8 _ZZ11cuda_sgemm2PfS_S_iiiE3s_b[4096];
	mov.u64 	%SPL, __local_depot1;
	ld.param.u32 	%r8, [_Z11cuda_sgemm2PfS_S_iii_param_4];
	add.u64 	%rd1, %SPL, 0;
	setp.lt.s32 	%p1, %r8, 1;
	@%p1 bra 	$L__BB1_6;
	mov.b32 	%r64, 0;
	mov.u32 	%r12, %tid.y;
	shl.b32 	%r13, %r12, 8;
	mov.u32 	%r14, _ZZ11cuda_sgemm2PfS_S_iiiE3s_a;
	add.s32 	%r15, %r13, %r14;
	add.s32 	%r2, %r15, 16;
	add.s64 	%rd2, %rd1, 16;
	mov.u32 	%r17, %ntid.x;
	mov.u32 	%r18, %tid.x;
	mad.lo.s32 	%r19, %r12, %r17, %r18;
$L__BB1_2:
	ld.param.u32 	%r62, [_Z11cuda_sgemm2PfS_S_iii_param_5];
	ld.param.u32 	%r60, [_Z11cuda_sgemm2PfS_S_iii_param_4];
	ld.param.u64 	%rd27, [_Z11cuda_sgemm2PfS_S_iii_param_1];
	ld.param.u64 	%rd26, [_Z11cuda_sgemm2PfS_S_iii_param_0];
	shl.b32 	%r16, %r64, 3;
	shr.u32 	%r20, %r19, 5;
	add.s32 	%r21, %r16, %r20;
	mov.u32 	%r22, %ctaid.y;
	shl.b32 	%r23, %r22, 7;
	shr.u32 	%r24, %r19, 1;
	add.s32 	%r25, %r23, %r24;
	shl.b32 	%r26, %r19, 2;
	and.b32  	%r27, %r26, 4;
	mad.lo.s32 	%r28, %r60, %r25, %r27;
	add.s32 	%r29, %r28, %r16;
	cvta.to.global.u64 	%rd9, %rd26;
	mul.wide.s32 	%rd10, %r29, 4;
	add.s64 	%rd11, %rd9, %rd10;
	ld.global.v4.f32 	{%f194, %f195, %f196, %f197}, [%rd11];
	shl.b32 	%r30, %r24, 5;
	add.s32 	%r31, %r14, %r30;
	shl.b32 	%r32, %r19, 4;
	and.b32  	%r33, %r32, 16;
	add.s32 	%r34, %r31, %r33;
	st.shared.v4.f32 	[%r34], {%f194, %f195, %f196, %f197};
	and.b32  	%r35, %r26, 124;
	mov.u32 	%r36, %ctaid.x;
	shl.b32 	%r37, %r36, 7;
	or.b32  	%r38, %r35, %r37;
	mad.lo.s32 	%r39, %r21, %r62, %r38;
	cvta.to.global.u64 	%rd12, %rd27;
	mul.wide.s32 	%rd13, %r39, 4;
	add.s64 	%rd14, %rd12, %rd13;
	ld.global.v4.f32 	{%f198, %f199, %f200, %f201}, [%rd14];
	shl.b32 	%r40, %r20, 9;
	mov.u32 	%r41, _ZZ11cuda_sgemm2PfS_S_iiiE3s_b;
	add.s32 	%r42, %r41, %r40;
	and.b32  	%r43, %r32, 496;
	add.s32 	%r44, %r42, %r43;
	st.shared.v4.f32 	[%r44], {%f198, %f199, %f200, %f201};
	bar.sync 	0;
	shl.b32 	%r45, %r18, 5;
	add.s32 	%r46, %r41, %r45;
	ld.shared.f32 	%f65, [%r46];
	ld.shared.f32 	%f66, [%r46+512];
	ld.shared.f32 	%f67, [%r46+1024];
	ld.shared.f32 	%f68, [%r46+1536];
	ld.shared.f32 	%f69, [%r46+2048];
	ld.shared.f32 	%f70, [%r46+2560];
	ld.shared.f32 	%f71, [%r46+3072];
	ld.shared.f32 	%f72, [%r46+3584];
	ld.shared.f32 	%f73, [%r46+4];
	ld.shared.f32 	%f74, [%r46+516];
	ld.shared.f32 	%f75, [%r46+1028];
	ld.shared.f32 	%f76, [%r46+1540];
	ld.shared.f32 	%f77, [%r46+2052];
	ld.shared.f32 	%f78, [%r46+2564];
	ld.shared.f32 	%f79, [%r46+3076];
	ld.shared.f32 	%f80, [%r46+3588];
	ld.shared.f32 	%f81, [%r46+8];
	ld.shared.f32 	%f82, [%r46+520];
	ld.shared.f32 	%f83, [%r46+1032];
	ld.shared.f32 	%f84, [%r46+1544];
	ld.shared.f32 	%f85, [%r46+2056];
	ld.shared.f32 	%f86, [%r46+2568];
	ld.shared.f32 	%f87, [%r46+3080];
	ld.shared.f32 	%f88, [%r46+3592];
	ld.shared.f32 	%f89, [%r46+12];
	ld.shared.f32 	%f90, [%r46+524];
	ld.shared.f32 	%f91, [%r46+1036];
	ld.shared.f32 	%f92, [%r46+1548];
	ld.shared.f32 	%f93, [%r46+2060];
	ld.shared.f32 	%f94, [%r46+2572];
	ld.shared.f32 	%f95, [%r46+3084];
	ld.shared.f32 	%f96, [%r46+3596];
	ld.shared.f32 	%f97, [%r46+16];
	ld.shared.f32 	%f98, [%r46+528];
	ld.shared.f32 	%f99, [%r46+1040];
	ld.shared.f32 	%f100, [%r46+1552];
	ld.shared.f32 	%f101, [%r46+2064];
	ld.shared.f32 	%f102, [%r46+2576];
	ld.shared.f32 	%f103, [%r46+3088];
	ld.shared.f32 	%f104, [%r46+3600];
	ld.shared.f32 	%f105, [%r46+20];
	ld.shared.f32 	%f106, [%r46+532];
	ld.shared.f32 	%f107, [%r46+1044];
	ld.shared.f32 	%f108, [%r46+1556];
	ld.shared.f32 	%f109, [%r46+2068];
	ld.shared.f32 	%f110, [%r46+2580];
	ld.shared.f32 	%f111, [%r46+3092];
	ld.shared.f32 	%f112, [%r46+3604];
	ld.shared.f32 	%f113, [%r46+24];
	ld.shared.f32 	%f114, [%r46+536];
	ld.shared.f32 	%f115, [%r46+1048];
	ld.shared.f32 	%f116, [%r46+1560];
	ld.shared.f32 	%f117, [%r46+2072];
	ld.shared.f32 	%f118, [%r46+2584];
	ld.shared.f32 	%f119, [%r46+3096];
	ld.shared.f32 	%f120, [%r46+3608];
	ld.shared.f32 	%f121, [%r46+28];
	ld.shared.f32 	%f122, [%r46+540];
	ld.shared.f32 	%f123, [%r46+1052];
	ld.shared.f32 	%f124, [%r46+1564];
	ld.shared.f32 	%f125, [%r46+2076];
	ld.shared.f32 	%f126, [%r46+2588];
	ld.shared.f32 	%f127, [%r46+3100];
	ld.shared.f32 	%f128, [%r46+3612];
	mov.b32 	%r66, 16;
	mov.u32 	%r65, %r2;
	mov.u64 	%rd29, %rd2;
$L__BB1_3:
	ld.local.v4.f32 	{%f202, %f203, %f204, %f205}, [%rd29+-16];
	ld.shared.f32 	%f206, [%r65+-16];
	fma.rn.f32 	%f207, %f206, %f65, %f202;
	ld.shared.f32 	%f208, [%r65+-12];
	fma.rn.f32 	%f209, %f208, %f66, %f207;
	ld.shared.f32 	%f210, [%r65+-8];
	fma.rn.f32 	%f211, %f210, %f67, %f209;
	ld.shared.f32 	%f212, [%r65+-4];
	fma.rn.f32 	%f213, %f212, %f68, %f211;
	ld.shared.f32 	%f214, [%r65];
	fma.rn.f32 	%f215, %f214, %f69, %f213;
	ld.shared.f32 	%f216, [%r65+4];
	fma.rn.f32 	%f217, %f216, %f70, %f215;
	ld.shared.f32 	%f218, [%r65+8];
	fma.rn.f32 	%f219, %f218, %f71, %f217;
	ld.shared.f32 	%f220, [%r65+12];
	fma.rn.f32 	%f221, %f220, %f72, %f219;
	fma.rn.f32 	%f222, %f206, %f73, %f203;
	fma.rn.f32 	%f223, %f208, %f74, %f222;
	fma.rn.f32 	%f224, %f210, %f75, %f223;
	fma.rn.f32 	%f225, %f212, %f76, %f224;
	fma.rn.f32 	%f226, %f214, %f77, %f225;
	fma.rn.f32 	%f227, %f216, %f78, %f226;
	fma.rn.f32 	%f228, %f218, %f79, %f227;
	fma.rn.f32 	%f229, %f220, %f80, %f228;
	fma.rn.f32 	%f230, %f206, %f81, %f204;
	fma.rn.f32 	%f231, %f208, %f82, %f230;
	fma.rn.f32 	%f232, %f210, %f83, %f231;
	fma.rn.f32 	%f233, %f212, %f84, %f232;
	fma.rn.f32 	%f234, %f214, %f85, %f233;
	fma.rn.f32 	%f235, %f216, %f86, %f234;
	fma.rn.f32 	%f236, %f218, %f87, %f235;
	fma.rn.f32 	%f237, %f220, %f88, %f236;
	fma.rn.f32 	%f238, %f206, %f89, %f205;
	fma.rn.f32 	%f239, %f208, %f90, %f238;
	fma.rn.f32 	%f240, %f210, %f91, %f239;
	fma.rn.f32 	%f241, %f212, %f92, %f240;
	fma.rn.f32 	%f242, %f214, %f93, %f241;
	fma.rn.f32 	%f243, %f216, %f94, %f242;
	fma.rn.f32 	%f244, %f218, %f95, %f243;
	fma.rn.f32 	%f245, %f220, %f96, %f244;
	st.local.v4.f32 	[%rd29+-16], {%f221, %f229, %f237, %f245};
	ld.local.v4.f32 	{%f246, %f247, %f248, %f249}, [%rd29];
	fma.rn.f32 	%f250, %f206, %f97, %f246;
	fma.rn.f32 	%f251, %f208, %f98, %f250;
	fma.rn.f32 	%f252, %f210, %f99, %f251;
	fma.rn.f32 	%f253, %f212, %f100, %f252;
	fma.rn.f32 	%f254, %f214, %f101, %f253;
	fma.rn.f32 	%f255, %f216, %f102, %f254;
	fma.rn.f32 	%f256, %f218, %f103, %f255;
	fma.rn.f32 	%f257, %f220, %f104, %f256;
	fma.rn.f32 	%f258, %f206, %f105, %f247;
	fma.rn.f32 	%f259, %f208, %f106, %f258;
	fma.rn.f32 	%f260, %f210, %f107, %f259;
	fma.rn.f32 	%f261, %f212, %f108, %f260;
	fma.rn.f32 	%f262, %f214, %f109, %f261;
	fma.rn.f32 	%f263, %f216, %f110, %f262;
	fma.rn.f32 	%f264, %f218, %f111, %f263;
	fma.rn.f32 	%f265, %f220, %f112, %f264;
	fma.rn.f32 	%f266, %f206, %f113, %f248;
	fma.rn.f32 	%f267, %f208, %f114, %f266;
	fma.rn.f32 	%f268, %f210, %f115, %f267;
	fma.rn.f32 	%f269, %f212, %f116, %f268;
	fma.rn.f32 	%f270, %f214, %f117, %f269;
	fma.rn.f32 	%f271, %f216, %f118, %f270;
	fma.rn.f32 	%f272, %f218, %f119, %f271;
	fma.rn.f32 	%f273, %f220, %f120, %f272;
	fma.rn.f32 	%f274, %f206, %f121, %f249;
	fma.rn.f32 	%f275, %f208, %f122, %f274;
	fma.rn.f32 	%f276, %f210, %f123, %f275;
	fma.rn.f32 	%f277, %f212, %f124, %f276;
	fma.rn.f32 	%f278, %f214, %f125, %f277;
	fma.rn.f32 	%f279, %f216, %f126, %f278;
	fma.rn.f32 	%f280, %f218, %f127, %f279;
	fma.rn.f32 	%f281, %f220, %f128, %f280;
	st.local.v4.f32 	[%rd29], {%f257, %f265, %f273, %f281};
	add.s64 	%rd29, %rd29, 32;
	add.s32 	%r66, %r66, 32;
	add.s32 	%r65, %r65, 32;
	setp.ne.s32 	%p2, %r66, 272;
	@%p2 bra 	$L__BB1_3;
	ld.param.u32 	%r61, [_Z11cuda_sgemm2PfS_S_iii_param_4];
	bar.sync 	0;
	add.s32 	%r64, %r64, 1;
	add.s32 	%r47, %r61, 7;
	shr.u32 	%r48, %r47, 3;
	setp.ne.s32 	%p3, %r64, %r48;
	@%p3 bra 	$L__BB1_2;
	ld.local.v4.f32 	{%f345, %f344, %f343, %f342}, [%rd1];
	ld.local.v4.f32 	{%f341, %f340, %f339, %f338}, [%rd1+16];
	ld.local.v4.f32 	{%f337, %f336, %f335, %f334}, [%rd1+32];
	ld.local.v4.f32 	{%f333, %f332, %f331, %f330}, [%rd1+48];
	ld.local.v4.f32 	{%f329, %f328, %f327, %f326}, [%rd1+64];
	ld.local.v4.f32 	{%f325, %f324, %f323, %f322}, [%rd1+80];
	ld.local.v4.f32 	{%f321, %f320, %f319, %f318}, [%rd1+96];
	ld.local.v4.f32 	{%f317, %f316, %f315, %f314}, [%rd1+112];
	ld.local.v4.f32 	{%f313, %f312, %f311, %f310}, [%rd1+128];
	ld.local.v4.f32 	{%f309, %f308, %f307, %f306}, [%rd1+144];
	ld.local.v4.f32 	{%f305, %f304, %f303, %f302}, [%rd1+160];
	ld.local.v4.f32 	{%f301, %f300, %f299, %f298}, [%rd1+176];
	ld.local.v4.f32 	{%f297, %f296, %f295, %f294}, [%rd1+192];
	ld.local.v4.f32 	{%f293, %f292, %f291, %f290}, [%rd1+208];
	ld.local.v4.f32 	{%f289, %f288, %f287, %f286}, [%rd1+224];
	ld.local.v4.f32 	{%f285, %f284, %f283, %f282}, [%rd1+240];
$L__BB1_6:
	ld.param.u32 	%r63, [_Z11cuda_sgemm2PfS_S_iii_param_5];
	ld.param.u64 	%rd28, [_Z11cuda_sgemm2PfS_S_iii_param_2];
	cvta.to.global.u64 	%rd15, %rd28;
	mov.u32 	%r49, %tid.x;
	shl.b32 	%r50, %r49, 3;
	mov.u32 	%r51, %ctaid.y;
	shl.b32 	%r52, %r51, 7;
	add.s32 	%r53, %r52, %r50;
	mov.u32 	%r54, %tid.y;
	shl.b32 	%r55, %r54, 3;
	mov.u32 	%r56, %ctaid.x;
	shl.b32 	%r57, %r56, 7;
	add.s32 	%r58, %r57, %r55;
	mad.lo.s32 	%r59, %r53, %r63, %r58;
	mul.wide.s32 	%rd16, %r59, 4;
	add.s64 	%rd17, %rd15, %rd16;
	st.global.f32 	[%rd17], %f345;
	st.global.f32 	[%rd17+4], %f344;
	st.global.f32 	[%rd17+8], %f343;
	st.global.f32 	[%rd17+12], %f342;
	st.global.f32 	[%rd17+16], %f341;
	st.global.f32 	[%rd17+20], %f340;
	st.global.f32 	[%rd17+24], %f339;
	st.global.f32 	[%rd17+28], %f338;
	mul.wide.s32 	%rd18, %r63, 4;
	add.s64 	%rd19, %rd17, %rd18;
	st.global.f32 	[%rd19], %f337;
	st.global.f32 	[%rd19+4], %f336;
	st.global.f32 	[%rd19+8], %f335;
	st.global.f32 	[%rd19+12], %f334;
	st.global.f32 	[%rd19+16], %f333;
	st.global.f32 	[%rd19+20], %f332;
	st.global.f32 	[%rd19+24], %f331;
	st.global.f32 	[%rd19+28], %f330;
	add.s64 	%rd20, %rd19, %rd18;
	st.global.f32 	[%rd20], %f329;
	st.global.f32 	[%rd20+4], %f328;
	st.global.f32 	[%rd20+8], %f327;
	st.global.f32 	[%rd20+12], %f326;
	st.global.f32 	[%rd20+16], %f325;
	st.global.f32 	[%rd20+20], %f324;
	st.global.f32 	[%rd20+24], %f323;
	st.global.f32 	[%rd20+28], %f322;
	add.s64 	%rd21, %rd20, %rd18;
	st.global.f32 	[%rd21], %f321;
	st.global.f32 	[%rd21+4], %f320;
	st.global.f32 	[%rd21+8], %f319;
	st.global.f32 	[%rd21+12], %f318;
	st.global.f32 	[%rd21+16], %f317;
	st.global.f32 	[%rd21+20], %f316;
	st.global.f32 	[%rd21+24], %f315;
	st.global.f32 	[%rd21+28], %f314;
	add.s64 	%rd22, %rd21, %rd18;
	st.global.f32 	[%rd22], %f313;
	st.global.f32 	[%rd22+4], %f312;
	st.global.f32 	[%rd22+8], %f311;
	st.global.f32 	[%rd22+12], %f310;
	st.global.f32 	[%rd22+16], %f309;
	st.global.f32 	[%rd22+20], %f308;
	st.global.f32 	[%rd22+24], %f307;
	st.global.f32 	[%rd22+28], %f306;
	add.s64 	%rd23, %rd22, %rd18;
	st.global.f32 	[%rd23], %f305;
	st.global.f32 	[%rd23+4], %f304;
	st.global.f32 	[%rd23+8], %f303;
	st.global.f32 	[%rd23+12], %f302;
	st.global.f32 	[%rd23+16], %f301;
	st.global.f32 	[%rd23+20], %f300;
	st.global.f32 	[%rd23+24], %f299;
	st.global.f32 	[%rd23+28], %f298;
	add.s64 	%rd24, %rd23, %rd18;
	st.global.f32 	[%rd24], %f297;
	st.global.f32 	[%rd24+4], %f296;
	st.global.f32 	[%rd24+8], %f295;
	st.global.f32 	[%rd24+12], %f294;
	st.global.f32 	[%rd24+16], %f293;
	st.global.f32 	[%rd24+20], %f292;
	st.global.f32 	[%rd24+24], %f291;
	st.global.f32 	[%rd24+28], %f290;
	add.s64 	%rd25, %rd24, %rd18;
	st.global.f32 	[%rd25], %f289;
	st.global.f32 	[%rd25+4], %f288;
	st.global.f32 	[%rd25+8], %f287;
	st.global.f32 	[%rd25+12], %f286;
	st.global.f32 	[%rd25+16], %f285;
	st.global.f32 	[%rd25+20], %f284;
	st.global.f32 	[%rd25+24], %f283;
	st.global.f32 	[%rd25+28], %f282;
	ret;

}


// ===== COMPILED SASS (sm_100) =====

	.target	sm_100

	.elftype	@"ET_EXEC"


//--------------------- .note.nv.tkinfo           --------------------------
	.section	.note.nv.tkinfo,"",@"SHT_NOTE"
	.sectionflags	@"SHF_NOTE_NV_TKINFO"
	.tkinfo
        /*0018*/ 	.word	0x00000002
        /*0030*/ 	.string	""
        /*0030*/ 	.string	"ptxas"
        /*0030*/ 	.string	"Cuda compilation tools, release 13.0, V13.0.88"
        /*0030*/ 	.string	"Build cuda_13.0.r13.0/compiler.36424714_0"
        /*0030*/ 	.string	"-arch sm_100 -m 64 "



//--------------------- .note.nv.cuinfo           --------------------------
	.section	.note.nv.cuinfo,"",@"SHT_NOTE"
	.sectionflags	@"SHF_NOTE_NV_CUINFO"
        /*0018*/ 	.short	0x0002
        /*001a*/ 	.short	0x0064
        /*001c*/ 	.short	0x0082
	.zero		2


//--------------------- .nv.info                  --------------------------
	.section	.nv.info,"",@"SHT_CUDA_INFO"
	.align	4


	//----- nvinfo : EIATTR_REGCOUNT
	.align		4
        /*0000*/ 	.byte	0x04, 0x2f
        /*0002*/ 	.short	(.L_1 - .L_0)
	.align		4
.L_0:
        /*0004*/ 	.word	index@(_Z10cuda_sgemmPfS_S_iii)
        /*0008*/ 	.word	0x00000020


	//----- nvinfo : EIATTR_FRAME_SIZE
	.align		4
.L_1:
        /*000c*/ 	.byte	0x04, 0x11
        /*000e*/ 	.short	(.L_3 - .L_2)
	.align		4
.L_2:
        /*0010*/ 	.word	index@(_Z10cuda_sgemmPfS_S_iii)
        /*0014*/ 	.word	0x00000000


	//----- nvinfo : EIATTR_REGCOUNT
	.align		4
.L_3:
        /*0018*/ 	.byte	0x04, 0x2f
        /*001a*/ 	.short	(.L_5 - .L_4)
	.align		4
.L_4:
        /*001c*/ 	.word	index@(_Z11cuda_sgemm2PfS_S_iii)
        /*0020*/ 	.word	0x0000005e


	//----- nvinfo : EIATTR_FRAME_SIZE
	.align		4
.L_5:
        /*0024*/ 	.byte	0x04, 0x11
        /*0026*/ 	.short	(.L_7 - .L_6)
	.align		4
.L_6:
        /*0028*/ 	.word	index@(_Z11cuda_sgemm2PfS_S_iii)
        /*002c*/ 	.word	0x00000100


	//----- nvinfo : EIATTR_MIN_STACK_SIZE
	.align		4
.L_7:
        /*0030*/ 	.byte	0x04, 0x12
        /*0032*/ 	.short	(.L_9 - .L_8)
	.align		4
.L_8:
        /*0034*/ 	.word	index@(_Z11cuda_sgemm2PfS_S_iii)
        /*0038*/ 	.word	0x00000100


	//----- nvinfo : EIATTR_MIN_STACK_SIZE
	.align		4
.L_9:
        /*003c*/ 	.byte	0x04, 0x12
        /*003e*/ 	.short	(.L_11 - .L_10)
	.align		4
.L_10:
        /*0040*/ 	.word	index@(_Z10cuda_sgemmPfS_S_iii)
        /*0044*/ 	.word	0x00000000
.L_11:


//--------------------- .nv.compat                --------------------------
	.section	.nv.compat,"",@"SHT_CUDA_COMPAT_INFO"
	.align	4
        /*0000*/ 	.byte	0x02, 0x09, 0x00, 0x00, 0x02, 0x02, 0x01, 0x00, 0x02, 0x05, 0x05, 0x00, 0x03, 0x07, 0x01, 0x01
        /*0010*/ 	.byte	0x02, 0x03, 0x00, 0x00, 0x02, 0x06, 0x01, 0x00, 0x04, 0x0b, 0x08, 0x00, 0x09, 0x00, 0x00, 0x00
        /*0020*/ 	.byte	0x00, 0x00, 0x00, 0x00


//--------------------- .nv.info._Z11cuda_sgemm2PfS_S_iii --------------------------
	.section	.nv.info._Z11cuda_sgemm2PfS_S_iii,"",@"SHT_CUDA_INFO"
	.sectionflags	@""
	.align	4


	//----- nvinfo : EIATTR_CUDA_API_VERSION
	.align		4
        /*0000*/ 	.byte	0x04, 0x37
        /*0002*/ 	.short	(.L_13 - .L_12)
.L_12:
        /*0004*/ 	.word	0x00000082


	//----- nvinfo : EIATTR_KPARAM_INFO
	.align		4
.L_13:
        /*0008*/ 	.byte	0x04, 0x17
        /*000a*/ 	.short	(.L_15 - .L_14)
.L_14:
        /*000c*/ 	.word	0x00000000
        /*0010*/ 	.short	0x0005
        /*0012*/ 	.short	0x0020
        /*0014*/ 	.byte	0x00, 0xf0, 0x11, 0x00


	//----- nvinfo : EIATTR_KPARAM_INFO
	.align		4
.L_15:
        /*0018*/ 	.byte	0x04, 0x17
        /*001a*/ 	.short	(.L_17 - .L_16)
.L_16:
        /*001c*/ 	.word	0x00000000
        /*0020*/ 	.short	0x0004
        /*0022*/ 	.short	0x001c
        /*0024*/ 	.byte	0x00, 0xf0, 0x11, 0x00


	//----- nvinfo : EIATTR_KPARAM_INFO
	.align		4
.L_17:
        /*0028*/ 	.byte	0x04, 0x17
        /*002a*/ 	.short	(.L_19 - .L_18)
.L_18:
        /*002c*/ 	.word	0x00000000
        /*0030*/ 	.short	0x0003
        /*0032*/ 	.short	0x0018
        /*0034*/ 	.byte	0x00, 0xf0, 0x11, 0x00


	//----- nvinfo : EIATTR_KPARAM_INFO
	.align		4
.L_19:
        /*0038*/ 	.byte	0x04, 0x17
        /*003a*/ 	.short	(.L_21 - .L_20)
.L_20:
        /*003c*/ 	.word	0x00000000
        /*0040*/ 	.short	0x0002
        /*0042*/ 	.short	0x0010
        /*0044*/ 	.byte	0x00, 0xf5, 0x21, 0x00


	//----- nvinfo : EIATTR_KPARAM_INFO
	.align		4
.L_21:
        /*0048*/ 	.byte	0x04, 0x17
        /*004a*/ 	.short	(.L_23 - .L_22)
.L_22:
        /*004c*/ 	.word	0x00000000
        /*0050*/ 	.short	0x0001
        /*0052*/ 	.short	0x0008
        /*0054*/ 	.byte	0x00, 0xf5, 0x21, 0x00


	//----- nvinfo : EIATTR_KPARAM_INFO
	.align		4
.L_23:
        /*0058*/ 	.byte	0x04, 0x17
        /*005a*/ 	.short	(.L_25 - .L_24)
.L_24:
        /*005c*/ 	.word	0x00000000
        /*0060*/ 	.short	0x0000
        /*0062*/ 	.short	0x0000
        /*0064*/ 	.byte	0x00, 0xf5, 0x21, 0x00


	//----- nvinfo : EIATTR_SPARSE_MMA_MASK
	.align		4
.L_25:
        /*0068*/ 	.byte	0x03, 0x50
        /*006a*/ 	.short	0x0000


	//----- nvinfo : EIATTR_MAXREG_COUNT
	.align		4
        /*006c*/ 	.byte	0x03, 0x1b
        /*006e*/ 	.short	0x00ff


	//----- nvinfo : EIATTR_NUM_BARRIERS
	.align		4
        /*0070*/ 	.byte	0x02, 0x4c
        /*0072*/ 	.byte	0x01
	.zero		1


	//----- nvinfo : EIATTR_MERCURY_ISA_VERSION
	.align		4
        /*0074*/ 	.byte	0x03, 0x5f
        /*0076*/ 	.short	0x0101


	//----- nvinfo : EIATTR_VRC_CTA_INIT_COUNT
	.align		4
        /*0078*/ 	.byte	0x02, 0x4a
	.zero		1
	.zero		1


	//----- nvinfo : EIATTR_EXIT_INSTR_OFFSETS
	.align		4
        /*007c*/ 	.byte	0x04, 0x1c
        /*007e*/ 	.short	(.L_27 - .L_26)


	//   ....[0]....
.L_26:
        /*0080*/ 	.word	0x00000fc0


	//----- nvinfo : EIATTR_CBANK_PARAM_SIZE
	.align		4
.L_27:
        /*0084*/ 	.byte	0x03, 0x19
        /*0086*/ 	.short	0x0024


	//----- nvinfo : EIATTR_PARAM_CBANK
	.align		4
        /*0088*/ 	.byte	0x04, 0x0a
        /*008a*/ 	.short	(.L_29 - .L_28)
	.align		4
.L_28:
        /*008c*/ 	.word	index@(.nv.constant0._Z11cuda_sgemm2PfS_S_iii)
        /*0090*/ 	.short	0x0380
        /*0092*/ 	.short	0x0024


	//----- nvinfo : EIATTR_SW_WAR
	.align		4
.L_29:
        /*0094*/ 	.byte	0x04, 0x36
        /*0096*/ 	.short	(.L_31 - .L_30)
.L_30:
        /*0098*/ 	.word	0x00000008
.L_31:


//--------------------- .nv.info._Z10cuda_sgemmPfS_S_iii --------------------------
	.section	.nv.info._Z10cuda_sgemmPfS_S_iii,"",@"SHT_CUDA_INFO"
	.sectionflags	@""
	.align	4


	//----- nvinfo : EIATTR_CUDA_API_VERSION
	.align		4
        /*0000*/ 	.byte	0x04, 0x37
        /*0002*/ 	.short	(.L_33 - .L_32)
.L_32:
        /*0004*/ 	.word	0x00000082


	//----- nvinfo : EIATTR_KPARAM_INFO
	.align		4
.L_33:
        /*0008*/ 	.byte	0x04, 0x17
        /*000a*/ 	.short	(.L_35 - .L_34)
.L_34:
        /*000c*/ 	.word	0x00000000
        /*0010*/ 	.short	0x0005
        /*0012*/ 	.short	0x0020
        /*0014*/ 	.byte	0x00, 0xf0, 0x11, 0x00


	//----- nvinfo : EIATTR_KPARAM_INFO
	.align		4
.L_35:
        /*0018*/ 	.byte	0x04, 0x17
        /*001a*/ 	.short	(.L_37 - .L_36)
.L_36:
        /*001c*/ 	.word	0x00000000
        /*0020*/ 	.short	0x0004
        /*0022*/ 	.short	0x001c
        /*0024*/ 	.byte	0x00, 0xf0, 0x11, 0x00


	//----- nvinfo : EIATTR_KPARAM_INFO
	.align		4
.L_37:
        /*0028*/ 	.byte	0x04, 0x17
        /*002a*/ 	.short	(.L_39 - .L_38)
.L_38:
        /*002c*/ 	.word	0x00000000
        /*0030*/ 	.short	0x0003
        /*0032*/ 	.short	0x0018
        /*0034*/ 	.byte	0x00, 0xf0, 0x11, 0x00


	//----- nvinfo : EIATTR_KPARAM_INFO
	.align		4
.L_39:
        /*0038*/ 	.byte	0x04, 0x17
        /*003a*/ 	.short	(.L_41 - .L_40)
.L_40:
        /*003c*/ 	.word	0x00000000
        /*0040*/ 	.short	0x0002
        /*0042*/ 	.short	0x0010
        /*0044*/ 	.byte	0x00, 0xf5, 0x21, 0x00


	//----- nvinfo : EIATTR_KPARAM_INFO
	.align		4
.L_41:
        /*0048*/ 	.byte	0x04, 0x17
        /*004a*/ 	.short	(.L_43 - .L_42)
.L_42:
        /*004c*/ 	.word	0x00000000
        /*0050*/ 	.short	0x0001
        /*0052*/ 	.short	0x0008
        /*0054*/ 	.byte	0x00, 0xf5, 0x21, 0x00


	//----- nvinfo : EIATTR_KPARAM_INFO
	.align		4
.L_43:
        /*0058*/ 	.byte	0x04, 0x17
        /*005a*/ 	.short	(.L_45 - .L_44)
.L_44:
        /*005c*/ 	.word	0x00000000
        /*0060*/ 	.short	0x0000
        /*0062*/ 	.short	0x0000
        /*0064*/ 	.byte	0x00, 0xf5, 0x21, 0x00


	//----- nvinfo : EIATTR_SPARSE_MMA_MASK
	.align		4
.L_45:
        /*0068*/ 	.byte	0x03, 0x50
        /*006a*/ 	.short	0x0000


	//----- nvinfo : EIATTR_MAXREG_COUNT
	.align		4
        /*006c*/ 	.byte	0x03, 0x1b
        /*006e*/ 	.short	0x00ff


	//----- nvinfo : EIATTR_MERCURY_ISA_VERSION
	.align		4
        /*0070*/ 	.byte	0x03, 0x5f
        /*0072*/ 	.short	0x0101


	//----- nvinfo : EIATTR_VRC_CTA_INIT_COUNT
	.align		4
        /*0074*/ 	.byte	0x02, 0x4a
	.zero		1
	.zero		1


	//----- nvinfo : EIATTR_EXIT_INSTR_OFFSETS
	.align		4
        /*0078*/ 	.byte	0x04, 0x1c
        /*007a*/ 	.short	(.L_47 - .L_46)


	//   ....[0]....
.L_46:
        /*007c*/ 	.word	0x000000d0


	//   ....[1]....
        /*0080*/ 	.word	0x000008f0


	//----- nvinfo : EIATTR_CBANK_PARAM_SIZE
	.align		4
.L_47:
        /*0084*/ 	.byte	0x03, 0x19
        /*0086*/ 	.short	0x0024


	//----- nvinfo : EIATTR_PARAM_CBANK
	.align		4
        /*0088*/ 	.byte	0x04, 0x0a
        /*008a*/ 	.short	(.L_49 - .L_48)
	.align		4
.L_48:
        /*008c*/ 	.word	index@(.nv.constant0._Z10cuda_sgemmPfS_S_iii)
        /*0090*/ 	.short	0x0380
        /*0092*/ 	.short	0x0024


	//----- nvinfo : EIATTR_SW_WAR
	.align		4
.L_49:
        /*0094*/ 	.byte	0x04, 0x36
        /*0096*/ 	.short	(.L_51 - .L_50)
.L_50:
        /*0098*/ 	.word	0x00000008
.L_51:


//--------------------- .nv.callgraph             --------------------------
	.section	.nv.callgraph,"",@"SHT_CUDA_CALLGRAPH"
	.align	4
	.sectionentsize	8
	.align		4
        /*0000*/ 	.word	0x00000000
	.align		4
        /*0004*/ 	.word	0xffffffff
	.align		4
        /*0008*/ 	.word	0x00000000
	.align		4
        /*000c*/ 	.word	0xfffffffe
	.align		4
        /*0010*/ 	.word	0x00000000
	.align		4
        /*0014*/ 	.word	0xfffffffd
	.align		4
        /*0018*/ 	.word	0x00000000
	.align		4
        /*001c*/ 	.word	0xfffffffc


//--------------------- .text._Z11cuda_sgemm2PfS_S_iii --------------------------
	.section	.text._Z11cuda_sgemm2PfS_S_iii,"ax",@progbits
	.align	128
        .global         _Z11cuda_sgemm2PfS_S_iii
        .type           _Z11cuda_sgemm2PfS_S_iii,@function
        .size           _Z11cuda_sgemm2PfS_S_iii,(.L_x_9 - _Z11cuda_sgemm2PfS_S_iii)
        .other          _Z11cuda_sgemm2PfS_S_iii,@"STO_CUDA_ENTRY STV_DEFAULT"
_Z11cuda_sgemm2PfS_S_iii:
.text._Z11cuda_sgemm2PfS_S_iii:
[----:B------:R-:W0:Y:S01]  /*0000*/  LDC R1, c[0x0][0x37c] ;  /* 0x0000df00ff017b82 */ /* 0x000e220000000800 */
[----:B------:R-:W1:Y:S01]  /*0010*/  LDCU UR4, c[0x0][0x39c] ;  /* 0x00007380ff0477ac */ /* 0x000e620008000800 */
[----:B0-----:R-:W-:Y:S01]  /*0020*/  IADD3 R1, PT, PT, R1, -0x100, RZ ;  /* 0xffffff0001017810 */ /* 0x001fe20007ffe0ff */
[----:B------:R-:W0:Y:S01]  /*0030*/  LDCU.64 UR8, c[0x0][0x358] ;  /* 0x00006b00ff0877ac */ /* 0x000e220008000a00 */
[----:B-1----:R-:W-:-:S09]  /*0040*/  UISETP.GE.AND UP0, UPT, UR4, 0x1, UPT ;  /* 0x000000010400788c */ /* 0x002fd2000bf06270 */
[----:B------:R-:W-:Y:S05]  /*0050*/  BRA.U !UP0, `(.L_x_0) ;  /* 0x00000009088c7547 */ /* 0x000fea000b800000 */
[----:B------:R-:W1:Y:S01]  /*0060*/  S2R R86, SR_TID.Y ;  /* 0x0000000000567919 */ /* 0x000e620000002200 */
[----:B------:R-:W2:Y:S01]  /*0070*/  S2UR UR5, SR_CgaCtaId ;  /* 0x00000000000579c3 */ /* 0x000ea20000008800 */
[----:B------:R-:W3:Y:S01]  /*0080*/  LDCU UR6, c[0x0][0x360] ;  /* 0x00006c00ff0677ac */ /* 0x000ee20008000800 */
[----:B------:R-:W-:Y:S01]  /*0090*/  HFMA2 R0, -RZ, RZ, 0, 0 ;  /* 0x00000000ff007431 */ /* 0x000fe200000001ff */
[----:B------:R-:W3:Y:S01]  /*00a0*/  S2R R3, SR_TID.X ;  /* 0x0000000000037919 */ /* 0x000ee20000002100 */
[----:B------:R-:W-:Y:S01]  /*00b0*/  IADD3 R2, PT, PT, R1, 0x10, RZ ;  /* 0x0000001001027810 */ /* 0x000fe20007ffe0ff */
[----:B------:R-:W-:Y:S02]  /*00c0*/  UMOV UR4, 0x400 ;  /* 0x0000040000047882 */ /* 0x000fe40000000000 */
[----:B--2---:R-:W-:-:S06]  /*00d0*/  ULEA UR4, UR5, UR4, 0x18 ;  /* 0x0000000405047291 */ /* 0x004fcc000f8ec0ff */
[C---:B-1----:R-:W-:Y:S01]  /*00e0*/  LEA R87, R86.reuse, UR4, 0x8 ;  /* 0x0000000456577c11 */ /* 0x042fe2000f8e40ff */
[----:B---3--:R-:W-:-:S03]  /*00f0*/  IMAD R86, R86, UR6, R3 ;  /* 0x0000000656567c24 */ /* 0x008fc6000f8e0203 */
[----:B------:R-:W-:-:S07]  /*0100*/  IADD3 R87, PT, PT, R87, 0x10, RZ ;  /* 0x0000001057577810 */ /* 0x000fce0007ffe0ff */
.L_x_2:
[----:B------:R-:W1:Y:S01]  /*0110*/  S2R R11, SR_CTAID.Y ;  /* 0x00000000000b7919 */ /* 0x000e620000002600 */
[----:B------:R-:W2:Y:S01]  /*0120*/  LDCU UR6, c[0x0][0x39c] ;  /* 0x00007380ff0677ac */ /* 0x000ea20008000800 */
[----:B------:R-:W3:Y:S01]  /*0130*/  LDC.64 R4, c[0x0][0x380] ;  /* 0x0000e000ff047b82 */ /* 0x000ee20000000a00 */
[----:B------:R-:W-:Y:S01]  /*0140*/  SHF.R.U32.HI R10, RZ, 0x1, R86 ;  /* 0x00000001ff0a7819 */ /* 0x000fe20000011656 */
[----:B------:R-:W4:Y:S01]  /*0150*/  S2R R13, SR_CTAID.X ;  /* 0x00000000000d7919 */ /* 0x000f220000002500 */
[----:B------:R-:W5:Y:S01]  /*0160*/  LDCU UR5, c[0x0][0x3a0] ;  /* 0x00007400ff0577ac */ /* 0x000f620008000800 */
[----:B------:R-:W-:-:S04]  /*0170*/  SHF.L.U32 R9, R86, 0x2, RZ ;  /* 0x0000000256097819 */ /* 0x000fc800000006ff */
[----:B------:R-:W0:Y:S01]  /*0180*/  LDC.64 R6, c[0x0][0x388] ;  /* 0x0000e200ff067b82 */ /* 0x000e220000000a00 */
[----:B------:R-:W-:Y:S02]  /*0190*/  LOP3.LUT R12, R9, 0x7c, RZ, 0xc0, !PT ;  /* 0x0000007c090c7812 */ /* 0x000fe400078ec0ff */
[----:B-1----:R-:W-:Y:S02]  /*01a0*/  LEA R8, R11, R10, 0x7 ;  /* 0x0000000a0b087211 */ /* 0x002fe400078e38ff */
[----:B------:R-:W-:Y:S02]  /*01b0*/  LOP3.LUT R11, R9, 0x4, RZ, 0xc0, !PT ;  /* 0x00000004090b7812 */ /* 0x000fe400078ec0ff */
[----:B------:R-:W-:Y:S02]  /*01c0*/  SHF.R.U32.HI R9, RZ, 0x5, R86 ;  /* 0x00000005ff097819 */ /* 0x000fe40000011656 */
[----:B----4-:R-:W-:Y:S01]  /*01d0*/  LEA R13, R13, R12, 0x7 ;  /* 0x0000000c0d0d7211 */ /* 0x010fe200078e38ff */
[----:B--2---:R-:W-:Y:S01]  /*01e0*/  IMAD R11, R8, UR6, R11 ;  /* 0x00000006080b7c24 */ /* 0x004fe2000f8e020b */
[----:B------:R-:W-:-:S04]  /*01f0*/  LEA R8, R0, R9, 0x3 ;  /* 0x0000000900087211 */ /* 0x000fc800078e18ff */
[----:B------:R-:W-:Y:S01]  /*0200*/  LEA R11, R0, R11, 0x3 ;  /* 0x0000000b000b7211 */ /* 0x000fe200078e18ff */
[----:B-----5:R-:W-:-:S04]  /*0210*/  IMAD R13, R8, UR5, R13 ;  /* 0x00000005080d7c24 */ /* 0x020fc8000f8e020d */
[----:B---3--:R-:W-:-:S04]  /*0220*/  IMAD.WIDE R4, R11, 0x4, R4 ;  /* 0x000000040b047825 */ /* 0x008fc800078e0204 */
[----:B0-----:R-:W-:Y:S01]  /*0230*/  IMAD.WIDE R6, R13, 0x4, R6 ;  /* 0x000000040d067825 */ /* 0x001fe200078e0206 */
[----:B------:R-:W2:Y:S04]  /*0240*/  LDG.E.128 R36, desc[UR8][R4.64] ;  /* 0x0000000804247981 */ /* 0x000ea8000c1e1d00 */
[----:B------:R-:W3:Y:S01]  /*0250*/  LDG.E.128 R44, desc[UR8][R6.64] ;  /* 0x00000008062c7981 */ /* 0x000ee2000c1e1d00 */
[----:B------:R-:W0:Y:S01]  /*0260*/  S2UR UR7, SR_CgaCtaId ;  /* 0x00000000000779c3 */ /* 0x000e220000008800 */
[----:B------:R-:W-:Y:S01]  /*0270*/  UMOV UR5, 0x400 ;  /* 0x0000040000057882 */ /* 0x000fe20000000000 */
[----:B------:R-:W-:Y:S01]  /*0280*/  SHF.L.U32 R8, R86, 0x4, RZ ;  /* 0x0000000456087819 */ /* 0x000fe200000006ff */
[----:B------:R-:W-:Y:S01]  /*0290*/  UIADD3 UR5, UPT, UPT, UR5, 0x1000, URZ ;  /* 0x0000100005057890 */ /* 0x000fe2000fffe0ff */
[----:B------:R-:W-:-:S02]  /*02a0*/  LEA R10, R10, UR4, 0x5 ;  /* 0x000000040a0a7c11 */ /* 0x000fc4000f8e28ff */
[C---:B------:R-:W-:Y:S02]  /*02b0*/  LOP3.LUT R11, R8.reuse, 0x10, RZ, 0xc0, !PT ;  /* 0x00000010080b7812 */ /* 0x040fe400078ec0ff */
[----:B------:R-:W-:Y:S02]  /*02c0*/  LOP3.LUT R8, R8, 0x1f0, RZ, 0xc0, !PT ;  /* 0x000001f008087812 */ /* 0x000fe400078ec0ff */
[----:B------:R-:W-:Y:S02]  /*02d0*/  IADD3 R40, PT, PT, R10, R11, RZ ;  /* 0x0000000b0a287210 */ /* 0x000fe40007ffe0ff */
[----:B------:R-:W-:Y:S02]  /*02e0*/  MOV R84, R87 ;  /* 0x0000005700547202 */ /* 0x000fe40000000f00 */
[----:B------:R-:W-:Y:S01]  /*02f0*/  MOV R85, R2 ;  /* 0x0000000200557202 */ /* 0x000fe20000000f00 */
[----:B0-----:R-:W-:-:S06]  /*0300*/  ULEA UR5, UR7, UR5, 0x18 ;  /* 0x0000000507057291 */ /* 0x001fcc000f8ec0ff */
[----:B------:R-:W-:Y:S02]  /*0310*/  LEA R9, R9, UR5, 0x9 ;  /* 0x0000000509097c11 */ /* 0x000fe4000f8e48ff */
[----:B------:R-:W-:Y:S01]  /*0320*/  LEA R68, R3, UR5, 0x5 ;  /* 0x0000000503447c11 */ /* 0x000fe2000f8e28ff */
[----:B------:R-:W-:Y:S01]  /*0330*/  UMOV UR5, 0x10 ;  /* 0x0000001000057882 */ /* 0x000fe20000000000 */
[----:B------:R-:W-:Y:S01]  /*0340*/  IADD3 R41, PT, PT, R9, R8, RZ ;  /* 0x0000000809297210 */ /* 0x000fe20007ffe0ff */
[----:B--2---:R0:W-:Y:S04]  /*0350*/  STS.128 [R40], R36 ;  /* 0x0000002428007388 */ /* 0x0041e80000000c00 */
[----:B---3--:R0:W-:Y:S01]  /*0360*/  STS.128 [R41], R44 ;  /* 0x0000002c29007388 */ /* 0x0081e20000000c00 */
[----:B------:R-:W-:Y:S06]  /*0370*/  BAR.SYNC.DEFER_BLOCKING 0x0 ;  /* 0x0000000000007b1d */ /* 0x000fec0000010000 */
[----:B------:R0:W1:Y:S04]  /*0380*/  LDS.128 R4, [R68] ;  /* 0x0000000044047984 */ /* 0x0000680000000c00 */
[----:B------:R0:W2:Y:S04]  /*0390*/  LDS.128 R8, [R68+0x200] ;  /* 0x0002000044087984 */ /* 0x0000a80000000c00 */
[----:B------:R0:W3:Y:S04]  /*03a0*/  LDS.128 R12, [R68+0x400] ;  /* 0x00040000440c7984 */ /* 0x0000e80000000c00 */
[----:B------:R0:W4:Y:S04]  /*03b0*/  LDS.128 R16, [R68+0x600] ;  /* 0x0006000044107984 */ /* 0x0001280000000c00 */
[----:B------:R0:W0:Y:S04]  /*03c0*/  LDS.128 R20, [R68+0x800] ;  /* 0x0008000044147984 */ /* 0x0000280000000c00 */
        /* <DEDUP_REMOVED lines=10> */
[----:B-1234-:R0:W0:Y:S02]  /*0470*/  LDS.128 R64, [R68+0xe10] ;  /* 0x000e100044407984 */ /* 0x01e0240000000c00 */
.L_x_1:
[----:B0-----:R-:W2:Y:S04]  /*0480*/  LDL.128 R68, [R85+-0x10] ;  /* 0xfffff00055447983 */ /* 0x001ea80000100c00 */
[----:B------:R-:W3:Y:S01]  /*0490*/  LDL.128 R72, [R85] ;  /* 0x0000000055487983 */ /* 0x000ee20000100c00 */
[----:B------:R-:W-:-:S03]  /*04a0*/  UIADD3 UR5, UPT, UPT, UR5, 0x20, URZ ;  /* 0x0000002005057890 */ /* 0x000fc6000fffe0ff */
[----:B------:R-:W2:Y:S01]  /*04b0*/  LDS.128 R76, [R84+-0x10] ;  /* 0xfffff000544c7984 */ /* 0x000ea20000000c00 */
[----:B------:R-:W-:-:S03]  /*04c0*/  UISETP.NE.AND UP0, UPT, UR5, 0x110, UPT ;  /* 0x000001100500788c */ /* 0x000fc6000bf05270 */
[----:B------:R0:W1:Y:S02]  /*04d0*/  LDS.128 R80, [R84] ;  /* 0x0000000054507984 */ /* 0x0000640000000c00 */
[----:B0-----:R-:W-:Y:S01]  /*04e0*/  IADD3 R84, PT, PT, R84, 0x20, RZ ;  /* 0x0000002054547810 */ /* 0x001fe20007ffe0ff */
[----:B--2---:R-:W-:Y:S01]  /*04f0*/  FFMA R89, R76, R6, R70 ;  /* 0x000000064c597223 */ /* 0x004fe20000000046 */
[-C--:B------:R-:W-:Y:S01]  /*0500*/  FFMA R91, R4, R76.reuse, R68 ;  /* 0x0000004c045b7223 */ /* 0x080fe20000000044 */
[C---:B------:R-:W-:Y:S01]  /*0510*/  FFMA R88, R76.reuse, R5, R69 ;  /* 0x000000054c587223 */ /* 0x040fe20000000045 */
[----:B------:R-:W-:Y:S01]  /*0520*/  FFMA R70, R76, R7, R71 ;  /* 0x000000074c467223 */ /* 0x000fe20000000047 */
[----:B---3--:R-:W-:Y:S01]  /*0530*/  FFMA R69, R36, R76, R72 ;  /* 0x0000004c24457223 */ /* 0x008fe20000000048 */
[C---:B------:R-:W-:Y:S01]  /*0540*/  FFMA R68, R76.reuse, R37, R73 ;  /* 0x000000254c447223 */ /* 0x040fe20000000049 */
[C---:B------:R-:W-:Y:S01]  /*0550*/  FFMA R71, R76.reuse, R38, R74 ;  /* 0x000000264c477223 */ /* 0x040fe2000000004a */
[----:B------:R-:W-:Y:S01]  /*0560*/  FFMA R76, R76, R39, R75 ;  /* 0x000000274c4c7223 */ /* 0x000fe2000000004b */
[-C--:B------:R-:W-:Y:S01]  /*0570*/  FFMA R88, R9, R77.reuse, R88 ;  /* 0x0000004d09587223 */ /* 0x080fe20000000058 */
[-C--:B------:R-:W-:Y:S01]  /*0580*/  FFMA R91, R8, R77.reuse, R91 ;  /* 0x0000004d085b7223 */ /* 0x080fe2000000005b */
[-C--:B------:R-:W-:Y:S01]  /*0590*/  FFMA R89, R10, R77.reuse, R89 ;  /* 0x0000004d0a597223 */ /* 0x080fe20000000059 */
[-C--:B------:R-:W-:Y:S01]  /*05a0*/  FFMA R70, R11, R77.reuse, R70 ;  /* 0x0000004d0b467223 */ /* 0x080fe20000000046 */
[-C--:B------:R-:W-:Y:S01]  /*05b0*/  FFMA R69, R40, R77.reuse, R69 ;  /* 0x0000004d28457223 */ /* 0x080fe20000000045 */
[-C--:B------:R-:W-:Y:S01]  /*05c0*/  FFMA R68, R41, R77.reuse, R68 ;  /* 0x0000004d29447223 */ /* 0x080fe20000000044 */
[-C--:B------:R-:W-:Y:S01]  /*05d0*/  FFMA R73, R42, R77.reuse, R71 ;  /* 0x0000004d2a497223 */ /* 0x080fe20000000047 */
        /* <DEDUP_REMOVED lines=17> */
[----:B-1----:R-:W-:Y:S01]  /*06f0*/  FFMA R68, R80, R21, R69 ;  /* 0x0000001550447223 */ /* 0x002fe20000000045 */
[----:B------:R-:W-:Y:S01]  /*0700*/  FFMA R91, R20, R80, R91 ;  /* 0x00000050145b7223 */ /* 0x000fe2000000005b */
[C---:B------:R-:W-:Y:S01]  /*0710*/  FFMA R89, R80.reuse, R22, R89 ;  /* 0x0000001650597223 */ /* 0x040fe20000000059 */
[----:B------:R-:W-:Y:S01]  /*0720*/  FFMA R70, R80, R23, R70 ;  /* 0x0000001750467223 */ /* 0x000fe20000000046 */
[----:B------:R-:W-:Y:S01]  /*0730*/  FFMA R71, R52, R80, R71 ;  /* 0x0000005034477223 */ /* 0x000fe20000000047 */
        /* <DEDUP_REMOVED lines=27> */
[----:B------:R-:W-:Y:S04]  /*08f0*/  STL.128 [R85+-0x10], R68 ;  /* 0xfffff04455007387 */ /* 0x000fe80000100c00 */
[----:B------:R0:W-:Y:S02]  /*0900*/  STL.128 [R85], R80 ;  /* 0x0000005055007387 */ /* 0x0001e40000100c00 */
[----:B0-----:R-:W-:Y:S01]  /*0910*/  IADD3 R85, PT, PT, R85, 0x20, RZ ;  /* 0x0000002055557810 */ /* 0x001fe20007ffe0ff */
[----:B------:R-:W-:Y:S06]  /*0920*/  BRA.U UP0, `(.L_x_1) ;  /* 0xfffffff900d47547 */ /* 0x000fec000b83ffff */
[----:B------:R-:W-:Y:S01]  /*0930*/  UIADD3 UR5, UPT, UPT, UR6, 0x7, URZ ;  /* 0x0000000706057890 */ /* 0x000fe2000fffe0ff */
[----:B------:R-:W-:Y:S01]  /*0940*/  IADD3 R0, PT, PT, R0, 0x1, RZ ;  /* 0x0000000100007810 */ /* 0x000fe20007ffe0ff */
[----:B------:R-:W-:Y:S02]  /*0950*/  BAR.SYNC.DEFER_BLOCKING 0x0 ;  /* 0x0000000000007b1d */ /* 0x000fe40000010000 */
[----:B------:R-:W-:-:S06]  /*0960*/  USHF.R.U32.HI UR5, URZ, 0x3, UR5 ;  /* 0x00000003ff057899 */ /* 0x000fcc0008011605 */
[----:B------:R-:W-:-:S13]  /*0970*/  ISETP.NE.AND P0, PT, R0, UR5, PT ;  /* 0x0000000500007c0c */ /* 0x000fda000bf05270 */
[----:B------:R-:W-:Y:S05]  /*0980*/  @P0 BRA `(.L_x_2) ;  /* 0xfffffff400e00947 */ /* 0x000fea000383ffff */
[----:B------:R1:W5:Y:S04]  /*0990*/  LDL.128 R64, [R1] ;  /* 0x0000000001407983 */ /* 0x0003680000100c00 */
[----:B------:R1:W5:Y:S04]  /*09a0*/  LDL.128 R60, [R1+0x10] ;  /* 0x00001000013c7983 */ /* 0x0003680000100c00 */
        /* <DEDUP_REMOVED lines=13> */
[----:B------:R1:W5:Y:S02]  /*0a80*/  LDL.128 R4, [R1+0xf0] ;  /* 0x0000f00001047983 */ /* 0x0003640000100c00 */
.L_x_0:
[----:B------:R-:W2:Y:S01]  /*0a90*/  S2R R0, SR_TID.X ;  /* 0x0000000000007919 */ /* 0x000ea20000002100 */
[----:B------:R-:W3:Y:S01]  /*0aa0*/  LDC R73, c[0x0][0x3a0] ;  /* 0x0000e800ff497b82 */ /* 0x000ee20000000800 */
[----:B------:R-:W2:Y:S01]  /*0ab0*/  S2R R69, SR_CTAID.Y ;  /* 0x0000000000457919 */ /* 0x000ea20000002600 */
[----:B------:R-:W4:Y:S06]  /*0ac0*/  S2R R68, SR_TID.Y ;  /* 0x0000000000447919 */ /* 0x000f2c0000002200 */
[----:B------:R-:W1:Y:S01]  /*0ad0*/  LDC.64 R2, c[0x0][0x390] ;  /* 0x0000e400ff027b82 */ /* 0x000e620000000a00 */
[----:B------:R-:W4:Y:S01]  /*0ae0*/  S2R R71, SR_CTAID.X ;  /* 0x0000000000477919 */ /* 0x000f220000002500 */
[----:B--2---:R-:W-:-:S04]  /*0af0*/  LEA R0, R69, R0, 0x4 ;  /* 0x0000000045007211 */ /* 0x004fc800078e20ff */
[----:B------:R-:W-:Y:S02]  /*0b00*/  SHF.L.U32 R0, R0, 0x3, RZ ;  /* 0x0000000300007819 */ /* 0x000fe400000006ff */
[----:B----4-:R-:W-:-:S04]  /*0b10*/  LEA R69, R71, R68, 0x4 ;  /* 0x0000004447457211 */ /* 0x010fc800078e20ff */
[----:B------:R-:W-:-:S05]  /*0b20*/  SHF.L.U32 R69, R69, 0x3, RZ ;  /* 0x0000000345457819 */ /* 0x000fca00000006ff */
[----:B---3--:R-:W-:-:S04]  /*0b30*/  IMAD R69, R0, R73, R69 ;  /* 0x0000004900457224 */ /* 0x008fc800078e0245 */
[----:B-1----:R-:W-:-:S05]  /*0b40*/  IMAD.WIDE R2, R69, 0x4, R2 ;  /* 0x0000000445027825 */ /* 0x002fca00078e0202 */
[----:B0----5:R-:W-:Y:S01]  /*0b50*/  STG.E desc[UR8][R2.64], R64 ;  /* 0x0000004002007986 */ /* 0x021fe2000c101908 */
[----:B------:R-:W-:-:S03]  /*0b60*/  IMAD.WIDE R68, R73, 0x4, R2 ;  /* 0x0000000449447825 */ /* 0x000fc600078e0202 */
[----:B------:R0:W-:Y:S04]  /*0b70*/  STG.E desc[UR8][R2.64+0x4], R65 ;  /* 0x0000044102007986 */ /* 0x0001e8000c101908 */
[----:B------:R-:W-:Y:S04]  /*0b80*/  STG.E desc[UR8][R2.64+0x8], R66 ;  /* 0x0000084202007986 */ /* 0x000fe8000c101908 */
[----:B------:R-:W-:Y:S01]  /*0b90*/  STG.E desc[UR8][R2.64+0xc], R67 ;  /* 0x00000c4302007986 */ /* 0x000fe2000c101908 */
[----:B0-----:R-:W-:-:S03]  /*0ba0*/  IMAD.WIDE R64, R73, 0x4, R68 ;  /* 0x0000000449407825 */ /* 0x001fc600078e0244 */
[----:B------:R-:W-:Y:S04]  /*0bb0*/  STG.E desc[UR8][R2.64+0x10], R60 ;  /* 0x0000103c02007986 */ /* 0x000fe8000c101908 */
[----:B------:R-:W-:Y:S04]  /*0bc0*/  STG.E desc[UR8][R2.64+0x14], R61 ;  /* 0x0000143d02007986 */ /* 0x000fe8000c101908 */
[----:B------:R-:W-:Y:S04]  /*0bd0*/  STG.E desc[UR8][R2.64+0x18], R62 ;  /* 0x0000183e02007986 */ /* 0x000fe8000c101908 */
[----:B------:R0:W-:Y:S04]  /*0be0*/  STG.E desc[UR8][R2.64+0x1c], R63 ;  /* 0x00001c3f02007986 */ /* 0x0001e8000c101908 */
[----:B------:R-:W-:Y:S04]  /*0bf0*/  STG.E desc[UR8][R68.64], R56 ;  /* 0x0000003844007986 */ /* 0x000fe8000c101908 */
[----:B------:R-:W-:Y:S01]  /*0c00*/  STG.E desc[UR8][R68.64+0x4], R57 ;  /* 0x0000043944007986 */ /* 0x000fe2000c101908 */
[----:B0-----:R-:W-:-:S03]  /*0c10*/  IMAD.WIDE R2, R73, 0x4, R64 ;  /* 0x0000000449027825 */ /* 0x001fc600078e0240 */
[----:B------:R-:W-:Y:S04]  /*0c20*/  STG.E desc[UR8][R68.64+0x8], R58 ;  /* 0x0000083a44007986 */ /* 0x000fe8000c101908 */
[----:B------:R-:W-:Y:S04]  /*0c30*/  STG.E desc[UR8][R68.64+0xc], R59 ;  /* 0x00000c3b44007986 */ /* 0x000fe8000c101908 */
[----:B------:R-:W-:Y:S04]  /*0c40*/  STG.E desc[UR8][R68.64+0x10], R52 ;  /* 0x0000103444007986 */ /* 0x000fe8000c101908 */
[----:B------:R-:W-:Y:S04]  /*0c50*/  STG.E desc[UR8][R68.64+0x14], R53 ;  /* 0x0000143544007986 */ /* 0x000fe8000c101908 */
        /* <DEDUP_REMOVED lines=53> */
[----:B------:R-:W-:Y:S01]  /*0fb0*/  STG.E desc[UR8][R24.64+0x1c], R7 ;  /* 0x00001c0718007986 */ /* 0x000fe2000c101908 */
[----:B------:R-:W-:Y:S05]  /*0fc0*/  EXIT ;  /* 0x000000000000794d */ /* 0x000fea0003800000 */
.L_x_3:
[----:B------:R-:W-:-:S00]  /*0fd0*/  BRA `(.L_x_3) ;  /* 0xfffffffc00fc7947 */ /* 0x000fc0000383ffff */
[----:B------:R-:W-:-:S00]  /*0fe0*/  NOP ;  /* 0x0000000000007918 */ /* 0x000fc00000000000 */
        /* <DEDUP_REMOVED lines=9> */
.L_x_9:


//--------------------- .text._Z10cuda_sgemmPfS_S_iii --------------------------
	.section	.text._Z10cuda_sgemmPfS_S_iii,"ax",@progbits
	.align	128
        .global         _Z10cuda_sgemmPfS_S_iii
        .type           _Z10cuda_sgemmPfS_S_iii,@function
        .size           _Z10cuda_sgemmPfS_S_iii,(.L_x_10 - _Z10cuda_sgemmPfS_S_iii)
        .other          _Z10cuda_sgemmPfS_S_iii,@"STO_CUDA_ENTRY STV_DEFAULT"
_Z10cuda_sgemmPfS_S_iii:
.text._Z10cuda_sgemmPfS_S_iii:
[----:B------:R-:W-:Y:S01]  /*0000*/  LDC R1, c[0x0][0x37c] ;  /* 0x0000df00ff017b82 */ /* 0x000fe20000000800 */
[----:B------:R-:W0:Y:S07]  /*0010*/  S2R R3, SR_TID.X ;  /* 0x0000000000037919 */ /* 0x000e2e0000002100 */
[----:B------:R-:W0:Y:S01]  /*0020*/  S2UR UR4, SR_CTAID.X ;  /* 0x00000000000479c3 */ /* 0x000e220000002500 */
[----:B------:R-:W1:Y:S01]  /*0030*/  LDCU UR6, c[0x0][0x398] ;  /* 0x00007300ff0677ac */ /* 0x000e620008000800 */
[----:B------:R-:W2:Y:S06]  /*0040*/  S2R R5, SR_TID.Y ;  /* 0x0000000000057919 */ /* 0x000eac0000002200 */
[----:B------:R-:W0:Y:S08]  /*0050*/  LDC R0, c[0x0][0x360] ;  /* 0x0000d800ff007b82 */ /* 0x000e300000000800 */
[----:B------:R-:W2:Y:S08]  /*0060*/  S2UR UR5, SR_CTAID.Y ;  /* 0x00000000000579c3 */ /* 0x000eb00000002600 */
[----:B------:R-:W2:Y:S08]  /*0070*/  LDC R16, c[0x0][0x364] ;  /* 0x0000d900ff107b82 */ /* 0x000eb00000000800 */
[----:B------:R-:W3:Y:S01]  /*0080*/  LDC R17, c[0x0][0x3a0] ;  /* 0x0000e800ff117b82 */ /* 0x000ee20000000800 */
[----:B0-----:R-:W-:-:S02]  /*0090*/  IMAD R0, R0, UR4, R3 ;  /* 0x0000000400007c24 */ /* 0x001fc4000f8e0203 */
[----:B--2---:R-:W-:-:S03]  /*00a0*/  IMAD R16, R16, UR5, R5 ;  /* 0x0000000510107c24 */ /* 0x004fc6000f8e0205 */
[----:B---3--:R-:W-:-:S04]  /*00b0*/  ISETP.GE.AND P0, PT, R0, R17, PT ;  /* 0x000000110000720c */ /* 0x008fc80003f06270 */
[----:B-1----:R-:W-:-:S13]  /*00c0*/  ISETP.GE.OR P0, PT, R16, UR6, P0 ;  /* 0x0000000610007c0c */ /* 0x002fda0008706670 */
[----:B------:R-:W-:Y:S05]  /*00d0*/  @P0 EXIT ;  /* 0x000000000000094d */ /* 0x000fea0003800000 */
[----:B------:R-:W0:Y:S01]  /*00e0*/  LDC R19, c[0x0][0x39c] ;  /* 0x0000e700ff137b82 */ /* 0x000e220000000800 */
[----:B------:R-:W1:Y:S01]  /*00f0*/  LDCU.64 UR4, c[0x0][0x358] ;  /* 0x00006b00ff0477ac */ /* 0x000e620008000a00 */
[----:B------:R-:W-:Y:S01]  /*0100*/  HFMA2 R24, -RZ, RZ, 0, 0 ;  /* 0x00000000ff187431 */ /* 0x000fe200000001ff */
[----:B0-----:R-:W-:-:S13]  /*0110*/  ISETP.GE.AND P0, PT, R19, 0x1, PT ;  /* 0x000000011300780c */ /* 0x001fda0003f06270 */
[----:B-1----:R-:W-:Y:S05]  /*0120*/  @!P0 BRA `(.L_x_4) ;  /* 0x0000000400e08947 */ /* 0x002fea0003800000 */
[C---:B------:R-:W-:Y:S01]  /*0130*/  ISETP.GE.U32.AND P1, PT, R19.reuse, 0x8, PT ;  /* 0x000000081300780c */ /* 0x040fe20003f26070 */
[----:B------:R-:W-:Y:S01]  /*0140*/  IMAD R20, R16, R19, RZ ;  /* 0x0000001310147224 */ /* 0x000fe200078e02ff */
[----:B------:R-:W-:Y:S02]  /*0150*/  LOP3.LUT R27, R19, 0x7, RZ, 0xc0, !PT ;  /* 0x00000007131b7812 */ /* 0x000fe400078ec0ff */
[----:B------:R-:W-:Y:S02]  /*0160*/  MOV R24, RZ ;  /* 0x000000ff00187202 */ /* 0x000fe40000000f00 */
[----:B------:R-:W-:Y:S02]  /*0170*/  ISETP.NE.AND P0, PT, R27, RZ, PT ;  /* 0x000000ff1b00720c */ /* 0x000fe40003f05270 */
[----:B------:R-:W-:-:S05]  /*0180*/  MOV R21, RZ ;  /* 0x000000ff00157202 */ /* 0x000fca0000000f00 */
[----:B------:R-:W-:Y:S06]  /*0190*/  @!P1 BRA `(.L_x_5) ;  /* 0x0000000000c49947 */ /* 0x000fec0003800000 */
[----:B------:R-:W0:Y:S01]  /*01a0*/  LDC.64 R2, c[0x0][0x380] ;  /* 0x0000e000ff027b82 */ /* 0x000e220000000a00 */
[----:B------:R-:W-:Y:S02]  /*01b0*/  LOP3.LUT R21, R19, 0x7ffffff8, RZ, 0xc0, !PT ;  /* 0x7ffffff813157812 */ /* 0x000fe400078ec0ff */
[----:B------:R-:W-:Y:S02]  /*01c0*/  MOV R24, RZ ;  /* 0x000000ff00187202 */ /* 0x000fe40000000f00 */
[----:B------:R-:W-:Y:S02]  /*01d0*/  MOV R18, R0 ;  /* 0x0000000000127202 */ /* 0x000fe40000000f00 */
[----:B------:R-:W-:Y:S01]  /*01e0*/  IADD3 R22, PT, PT, -R21, RZ, RZ ;  /* 0x000000ff15167210 */ /* 0x000fe20007ffe1ff */
[----:B0-----:R-:W-:-:S03]  /*01f0*/  IMAD.WIDE.U32 R2, R20, 0x4, R2 ;  /* 0x0000000414027825 */ /* 0x001fc600078e0002 */
[----:B------:R-:W-:-:S04]  /*0200*/  IADD3 R4, P1, PT, R2, 0x10, RZ ;  /* 0x0000001002047810 */ /* 0x000fc80007f3e0ff */
[----:B------:R-:W-:-:S09]  /*0210*/  IADD3.X R5, PT, PT, RZ, R3, RZ, P1, !PT ;  /* 0x00000003ff057210 */ /* 0x000fd20000ffe4ff */
.L_x_6:
[----:B------:R-:W0:Y:S01]  /*0220*/  LDC.64 R14, c[0x0][0x388] ;  /* 0x0000e200ff0e7b82 */ /* 0x000e220000000a00 */
[----:B------:R-:W-:Y:S02]  /*0230*/  MOV R2, R4 ;  /* 0x0000000400027202 */ /* 0x000fe40000000f00 */
[----:B------:R-:W-:-:S05]  /*0240*/  MOV R3, R5 ;  /* 0x0000000500037202 */ /* 0x000fca0000000f00 */
[----:B------:R-:W2:Y:S04]  /*0250*/  LDG.E R25, desc[UR4][R2.64+-0x10] ;  /* 0xfffff00402197981 */ /* 0x000ea8000c1e1900 */
[----:B------:R-:W3:Y:S04]  /*0260*/  LDG.E R23, desc[UR4][R2.64+-0xc] ;  /* 0xfffff40402177981 */ /* 0x000ee8000c1e1900 */
[----:B------:R-:W4:Y:S04]  /*0270*/  LDG.E R29, desc[UR4][R2.64+-0x8] ;  /* 0xfffff804021d7981 */ /* 0x000f28000c1e1900 */
[----:B------:R-:W5:Y:S01]  /*0280*/  LDG.E R28, desc[UR4][R2.64+-0x4] ;  /* 0xfffffc04021c7981 */ /* 0x000f62000c1e1900 */
[----:B0-----:R-:W-:-:S05]  /*0290*/  IMAD.WIDE R14, R18, 0x4, R14 ;  /* 0x00000004120e7825 */ /* 0x001fca00078e020e */
[----:B------:R0:W2:Y:S01]  /*02a0*/  LDG.E R26, desc[UR4][R14.64] ;  /* 0x000000040e1a7981 */ /* 0x0000a2000c1e1900 */
[----:B------:R-:W-:-:S04]  /*02b0*/  IMAD.WIDE R12, R17, 0x4, R14 ;  /* 0x00000004110c7825 */ /* 0x000fc800078e020e */
[C---:B------:R-:W-:Y:S02]  /*02c0*/  IMAD.WIDE R4, R17.reuse, 0x4, R12 ;  /* 0x0000000411047825 */ /* 0x040fe400078e020c */
[----:B------:R-:W3:Y:S02]  /*02d0*/  LDG.E R12, desc[UR4][R12.64] ;  /* 0x000000040c0c7981 */ /* 0x000ee4000c1e1900 */
[C---:B------:R-:W-:Y:S02]  /*02e0*/  IMAD.WIDE R8, R17.reuse, 0x4, R4 ;  /* 0x0000000411087825 */ /* 0x040fe400078e0204 */
[----:B------:R-:W4:Y:S02]  /*02f0*/  LDG.E R4, desc[UR4][R4.64] ;  /* 0x0000000404047981 */ /* 0x000f24000c1e1900 */
[C---:B------:R-:W-:Y:S02]  /*0300*/  IMAD.WIDE R6, R17.reuse, 0x4, R8 ;  /* 0x0000000411067825 */ /* 0x040fe400078e0208 */
[----:B------:R-:W5:Y:S02]  /*0310*/  LDG.E R8, desc[UR4][R8.64] ;  /* 0x0000000408087981 */ /* 0x000f64000c1e1900 */
[----:B------:R-:W-:-:S02]  /*0320*/  IMAD.WIDE R10, R17, 0x4, R6 ;  /* 0x00000004110a7825 */ /* 0x000fc400078e0206 */
[----:B------:R-:W5:Y:S04]  /*0330*/  LDG.E R5, desc[UR4][R2.64] ;  /* 0x0000000402057981 */ /* 0x000f68000c1e1900 */
[----:B------:R-:W5:Y:S01]  /*0340*/  LDG.E R6, desc[UR4][R6.64] ;  /* 0x0000000406067981 */ /* 0x000f62000c1e1900 */
[----:B0-----:R-:W-:-:S03]  /*0350*/  IMAD.WIDE R14, R17, 0x4, R10 ;  /* 0x00000004110e7825 */ /* 0x001fc600078e020a */
[----:B------:R-:W5:Y:S04]  /*0360*/  LDG.E R10, desc[UR4][R10.64] ;  /* 0x000000040a0a7981 */ /* 0x000f68000c1e1900 */
[----:B------:R-:W5:Y:S04]  /*0370*/  LDG.E R13, desc[UR4][R14.64] ;  /* 0x000000040e0d7981 */ /* 0x000f68000c1e1900 */
[----:B------:R-:W5:Y:S04]  /*0380*/  LDG.E R7, desc[UR4][R2.64+0x4] ;  /* 0x0000040402077981 */ /* 0x000f68000c1e1900 */
[----:B------:R-:W5:Y:S01]  /*0390*/  LDG.E R9, desc[UR4][R2.64+0xc] ;  /* 0x00000c0402097981 */ /* 0x000f62000c1e1900 */
[----:B--2---:R-:W-:Y:S01]  /*03a0*/  FFMA R26, R25, R26, R24 ;  /* 0x0000001a191a7223 */ /* 0x004fe20000000018 */
[----:B------:R-:W-:-:S02]  /*03b0*/  IMAD.WIDE R24, R17, 0x4, R14 ;  /* 0x0000000411187825 */ /* 0x000fc400078e020e */
[----:B------:R-:W2:Y:S04]  /*03c0*/  LDG.E R14, desc[UR4][R2.64+0x8] ;  /* 0x00000804020e7981 */ /* 0x000ea8000c1e1900 */
[----:B------:R-:W2:Y:S01]  /*03d0*/  LDG.E R24, desc[UR4][R24.64] ;  /* 0x0000000418187981 */ /* 0x000ea2000c1e1900 */
[----:B---3--:R-:W-:Y:S01]  /*03e0*/  FFMA R12, R23, R12, R26 ;  /* 0x0000000c170c7223 */ /* 0x008fe2000000001a */
[----:B------:R-:W-:-:S03]  /*03f0*/  IADD3 R22, PT, PT, R22, 0x8, RZ ;  /* 0x0000000816167810 */ /* 0x000fc60007ffe0ff */
[----:B----4-:R-:W-:Y:S01]  /*0400*/  FFMA R29, R29, R4, R12 ;  /* 0x000000041d1d7223 */ /* 0x010fe2000000000c */
[----:B------:R-:W-:-:S03]  /*0410*/  ISETP.NE.AND P1, PT, R22, RZ, PT ;  /* 0x000000ff1600720c */ /* 0x000fc60003f25270 */
[----:B-----5:R-:W-:Y:S01]  /*0420*/  FFMA R8, R28, R8, R29 ;  /* 0x000000081c087223 */ /* 0x020fe2000000001d */
[----:B------:R-:W-:-:S03]  /*0430*/  IADD3 R4, P2, PT, R2, 0x20, RZ ;  /* 0x0000002002047810 */ /* 0x000fc60007f5e0ff */
[----:B------:R-:W-:Y:S01]  /*0440*/  FFMA R6, R5, R6, R8 ;  /* 0x0000000605067223 */ /* 0x000fe20000000008 */
[----:B------:R-:W-:Y:S02]  /*0450*/  IADD3.X R5, PT, PT, RZ, R3, RZ, P2, !PT ;  /* 0x00000003ff057210 */ /* 0x000fe400017fe4ff */
[----:B------:R-:W-:Y:S01]  /*0460*/  LEA R18, R17, R18, 0x3 ;  /* 0x0000001211127211 */ /* 0x000fe200078e18ff */
[----:B------:R-:W-:-:S04]  /*0470*/  FFMA R7, R7, R10, R6 ;  /* 0x0000000a07077223 */ /* 0x000fc80000000006 */
[----:B--2---:R-:W-:-:S04]  /*0480*/  FFMA R14, R14, R13, R7 ;  /* 0x0000000d0e0e7223 */ /* 0x004fc80000000007 */
[----:B------:R-:W-:Y:S01]  /*0490*/  FFMA R24, R9, R24, R14 ;  /* 0x0000001809187223 */ /* 0x000fe2000000000e */
[----:B------:R-:W-:Y:S06]  /*04a0*/  @P1 BRA `(.L_x_6) ;  /* 0xfffffffc005c1947 */ /* 0x000fec000383ffff */
.L_x_5:
[----:B------:R-:W-:Y:S05]  /*04b0*/  @!P0 BRA `(.L_x_4) ;  /* 0x0000000000fc8947 */ /* 0x000fea0003800000 */
[----:B------:R-:W-:Y:S02]  /*04c0*/  ISETP.GE.U32.AND P1, PT, R27, 0x4, PT ;  /* 0x000000041b00780c */ /* 0x000fe40003f26070 */
[----:B------:R-:W-:-:S04]  /*04d0*/  LOP3.LUT R14, R19, 0x3, RZ, 0xc0, !PT ;  /* 0x00000003130e7812 */ /* 0x000fc800078ec0ff */
[----:B------:R-:W-:-:S07]  /*04e0*/  ISETP.NE.AND P0, PT, R14, RZ, PT ;  /* 0x000000ff0e00720c */ /* 0x000fce0003f05270 */
[----:B------:R-:W-:Y:S06]  /*04f0*/  @!P1 BRA `(.L_x_7) ;  /* 0x00000000006c9947 */ /* 0x000fec0003800000 */
[----:B------:R-:W0:Y:S01]  /*0500*/  LDC.64 R4, c[0x0][0x388] ;  /* 0x0000e200ff047b82 */ /* 0x000e220000000a00 */
[----:B------:R-:W1:Y:S01]  /*0510*/  LDCU.64 UR6, c[0x0][0x380] ;  /* 0x00007000ff0677ac */ /* 0x000e620008000a00 */
[----:B------:R-:W-:Y:S01]  /*0520*/  IMAD R7, R21, R17, R0 ;  /* 0x0000001115077224 */ /* 0x000fe200078e0200 */
[CC--:B------:R-:W-:Y:S02]  /*0530*/  IADD3 R3, PT, PT, R20.reuse, R21.reuse, RZ ;  /* 0x0000001514037210 */ /* 0x0c0fe40007ffe0ff */
[----:B------:R-:W-:-:S03]  /*0540*/  IADD3 R8, P1, PT, R20, R21, RZ ;  /* 0x0000001514087210 */ /* 0x000fc60007f3e0ff */
[----:B------:R-:W2:Y:S01]  /*0550*/  LDC.64 R12, c[0x0][0x380] ;  /* 0x0000e000ff0c7b82 */ /* 0x000ea20000000a00 */
[----:B0-----:R-:W-:-:S04]  /*0560*/  IMAD.WIDE R4, R7, 0x4, R4 ;  /* 0x0000000407047825 */ /* 0x001fc800078e0204 */
[----:B------:R-:W-:Y:S02]  /*0570*/  IMAD.WIDE R6, R17, 0x4, R4 ;  /* 0x0000000411067825 */ /* 0x000fe400078e0204 */
[----:B------:R-:W3:Y:S02]  /*0580*/  LDG.E R4, desc[UR4][R4.64] ;  /* 0x0000000404047981 */ /* 0x000ee4000c1e1900 */
[----:B--2---:R-:W-:Y:S01]  /*0590*/  IMAD.WIDE.U32 R12, R3, 0x4, R12 ;  /* 0x00000004030c7825 */ /* 0x004fe200078e000c */
[----:B------:R-:W-:Y:S02]  /*05a0*/  IADD3.X R3, PT, PT, RZ, RZ, RZ, P1, !PT ;  /* 0x000000ffff037210 */ /* 0x000fe40000ffe4ff */
[----:B-1----:R-:W-:-:S03]  /*05b0*/  LEA R2, P1, R8, UR6, 0x2 ;  /* 0x0000000608027c11 */ /* 0x002fc6000f8210ff */
[----:B------:R-:W3:Y:S01]  /*05c0*/  LDG.E R13, desc[UR4][R12.64] ;  /* 0x000000040c0d7981 */ /* 0x000ee2000c1e1900 */
[----:B------:R-:W-:Y:S01]  /*05d0*/  LEA.HI.X R3, R8, UR7, R3, 0x2, P1 ;  /* 0x0000000708037c11 */ /* 0x000fe200088f1403 */
[C---:B------:R-:W-:Y:S02]  /*05e0*/  IMAD.WIDE R8, R17.reuse, 0x4, R6 ;  /* 0x0000000411087825 */ /* 0x040fe400078e0206 */
[----:B------:R-:W2:Y:S04]  /*05f0*/  LDG.E R6, desc[UR4][R6.64] ;  /* 0x0000000406067981 */ /* 0x000ea8000c1e1900 */
[----:B------:R-:W2:Y:S01]  /*0600*/  LDG.E R15, desc[UR4][R2.64+0x4] ;  /* 0x00000404020f7981 */ /* 0x000ea2000c1e1900 */
[----:B------:R-:W-:-:S03]  /*0610*/  IMAD.WIDE R10, R17, 0x4, R8 ;  /* 0x00000004110a7825 */ /* 0x000fc600078e0208 */
[----:B------:R-:W4:Y:S04]  /*0620*/  LDG.E R22, desc[UR4][R8.64] ;  /* 0x0000000408167981 */ /* 0x000f28000c1e1900 */
[----:B------:R-:W4:Y:S04]  /*0630*/  LDG.E R18, desc[UR4][R2.64+0x8] ;  /* 0x0000080402127981 */ /* 0x000f28000c1e1900 */
[----:B------:R-:W5:Y:S04]  /*0640*/  LDG.E R26, desc[UR4][R2.64+0xc] ;  /* 0x00000c04021a7981 */ /* 0x000f68000c1e1900 */
[----:B------:R-:W5:Y:S01]  /*0650*/  LDG.E R10, desc[UR4][R10.64] ;  /* 0x000000040a0a7981 */ /* 0x000f62000c1e1900 */
[----:B------:R-:W-:Y:S01]  /*0660*/  IADD3 R21, PT, PT, R21, 0x4, RZ ;  /* 0x0000000415157810 */ /* 0x000fe20007ffe0ff */
[----:B---3--:R-:W-:-:S04]  /*0670*/  FFMA R24, R13, R4, R24 ;  /* 0x000000040d187223 */ /* 0x008fc80000000018 */
[----:B--2---:R-:W-:-:S04]  /*0680*/  FFMA R15, R15, R6, R24 ;  /* 0x000000060f0f7223 */ /* 0x004fc80000000018 */
[----:B----4-:R-:W-:-:S04]  /*0690*/  FFMA R15, R18, R22, R15 ;  /* 0x00000016120f7223 */ /* 0x010fc8000000000f */
[----:B-----5:R-:W-:-:S07]  /*06a0*/  FFMA R24, R26, R10, R15 ;  /* 0x0000000a1a187223 */ /* 0x020fce000000000f */
.L_x_7:
[----:B------:R-:W-:Y:S05]  /*06b0*/  @!P0 BRA `(.L_x_4) ;  /* 0x00000000007c8947 */ /* 0x000fea0003800000 */
[----:B------:R-:W-:Y:S01]  /*06c0*/  ISETP.NE.AND P1, PT, R14, 0x1, PT ;  /* 0x000000010e00780c */ /* 0x000fe20003f25270 */
[----:B------:R-:W0:Y:S01]  /*06d0*/  LDC.64 R10, c[0x0][0x380] ;  /* 0x0000e000ff0a7b82 */ /* 0x000e220000000a00 */
[----:B------:R-:W-:-:S04]  /*06e0*/  LOP3.LUT R19, R19, 0x1, RZ, 0xc0, !PT ;  /* 0x0000000113137812 */ /* 0x000fc800078ec0ff */
[----:B------:R-:W-:-:S03]  /*06f0*/  ISETP.NE.U32.AND P0, PT, R19, 0x1, PT ;  /* 0x000000011300780c */ /* 0x000fc60003f05070 */
[----:B------:R-:W1:Y:S04]  /*0700*/  LDC.64 R8, c[0x0][0x388] ;  /* 0x0000e200ff087b82 */ /* 0x000e680000000a00 */
[CC--:B------:R-:W-:Y:S02]  /*0710*/  @P1 IADD3 R13, PT, PT, R20.reuse, R21.reuse, RZ ;  /* 0x00000015140d1210 */ /* 0x0c0fe40007ffe0ff */
[----:B------:R-:W-:Y:S02]  /*0720*/  @P1 IADD3 R12, P2, PT, R20, R21, RZ ;  /* 0x00000015140c1210 */ /* 0x000fe40007f5e0ff */
[----:B------:R-:W2:Y:S02]  /*0730*/  @P1 LDC.64 R2, c[0x0][0x380] ;  /* 0x0000e000ff021b82 */ /* 0x000ea40000000a00 */
[----:B------:R-:W-:-:S06]  /*0740*/  @P1 IADD3.X R14, PT, PT, RZ, RZ, RZ, P2, !PT ;  /* 0x000000ffff0e1210 */ /* 0x000fcc00017fe4ff */
[----:B------:R-:W3:Y:S01]  /*0750*/  LDC.64 R4, c[0x0][0x380] ;  /* 0x0000e000ff047b82 */ /* 0x000ee20000000a00 */
[----:B0-----:R-:W-:-:S04]  /*0760*/  @P1 IMAD.WIDE.U32 R10, R13, 0x4, R10 ;  /* 0x000000040d0a1825 */ /* 0x001fc800078e000a */
[C---:B------:R-:W-:Y:S01]  /*0770*/  @P1 IMAD R13, R21.reuse, R17, R0 ;  /* 0x00000011150d1224 */ /* 0x040fe200078e0200 */
[----:B------:R-:W-:Y:S01]  /*0780*/  @P1 IADD3 R21, PT, PT, R21, 0x2, RZ ;  /* 0x0000000215151810 */ /* 0x000fe20007ffe0ff */
[----:B------:R-:W4:Y:S01]  /*0790*/  @P1 LDG.E R11, desc[UR4][R10.64] ;  /* 0x000000040a0b1981 */ /* 0x000f22000c1e1900 */
[----:B------:R-:W0:Y:S01]  /*07a0*/  LDC.64 R6, c[0x0][0x388] ;  /* 0x0000e200ff067b82 */ /* 0x000e220000000a00 */
[----:B-1----:R-:W-:Y:S01]  /*07b0*/  @P1 IMAD.WIDE R8, R13, 0x4, R8 ;  /* 0x000000040d081825 */ /* 0x002fe200078e0208 */
[----:B------:R-:W-:Y:S02]  /*07c0*/  @!P0 IADD3 R15, PT, PT, R20, R21, RZ ;  /* 0x00000015140f8210 */ /* 0x000fe40007ffe0ff */
[----:B--2---:R-:W-:Y:S01]  /*07d0*/  @P1 LEA R2, P2, R12, R2, 0x2 ;  /* 0x000000020c021211 */ /* 0x004fe200078410ff */
[----:B------:R-:W-:-:S03]  /*07e0*/  @!P0 IMAD R21, R21, R17, R0 ;  /* 0x0000001115158224 */ /* 0x000fc600078e0200 */
[----:B------:R-:W-:Y:S01]  /*07f0*/  @P1 LEA.HI.X R3, R12, R3, R14, 0x2, P2 ;  /* 0x000000030c031211 */ /* 0x000fe200010f140e */
[----:B------:R-:W-:Y:S01]  /*0800*/  @P1 IMAD.WIDE R12, R17, 0x4, R8 ;  /* 0x00000004110c1825 */ /* 0x000fe200078e0208 */
[----:B------:R-:W4:Y:S03]  /*0810*/  @P1 LDG.E R14, desc[UR4][R8.64] ;  /* 0x00000004080e1981 */ /* 0x000f26000c1e1900 */
[----:B---3--:R-:W-:Y:S01]  /*0820*/  @!P0 IMAD.WIDE.U32 R4, R15, 0x4, R4 ;  /* 0x000000040f048825 */ /* 0x008fe200078e0004 */
[----:B------:R-:W2:Y:S04]  /*0830*/  @P1 LDG.E R2, desc[UR4][R2.64+0x4] ;  /* 0x0000040402021981 */ /* 0x000ea8000c1e1900 */
[----:B------:R-:W2:Y:S01]  /*0840*/  @P1 LDG.E R12, desc[UR4][R12.64] ;  /* 0x000000040c0c1981 */ /* 0x000ea2000c1e1900 */
[----:B0-----:R-:W-:-:S03]  /*0850*/  @!P0 IMAD.WIDE R6, R21, 0x4, R6 ;  /* 0x0000000415068825 */ /* 0x001fc600078e0206 */
[----:B------:R-:W3:Y:S04]  /*0860*/  @!P0 LDG.E R5, desc[UR4][R4.64] ;  /* 0x0000000404058981 */ /* 0x000ee8000c1e1900 */
[----:B------:R-:W3:Y:S01]  /*0870*/  @!P0 LDG.E R6, desc[UR4][R6.64] ;  /* 0x0000000406068981 */ /* 0x000ee2000c1e1900 */
[----:B----4-:R-:W-:-:S04]  /*0880*/  @P1 FFMA R11, R11, R14, R24 ;  /* 0x0000000e0b0b1223 */ /* 0x010fc80000000018 */
[----:B--2---:R-:W-:-:S04]  /*0890*/  @P1 FFMA R24, R2, R12, R11 ;  /* 0x0000000c02181223 */ /* 0x004fc8000000000b */
[----:B---3--:R-:W-:-:S07]  /*08a0*/  @!P0 FFMA R24, R5, R6, R24 ;  /* 0x0000000605188223 */ /* 0x008fce0000000018 */
.L_x_4:
[----:B------:R-:W0:Y:S01]  /*08b0*/  LDC.64 R2, c[0x0][0x390] ;  /* 0x0000e400ff027b82 */ /* 0x000e220000000a00 */
[----:B------:R-:W-:-:S04]  /*08c0*/  IMAD R17, R16, R17, R0 ;  /* 0x0000001110117224 */ /* 0x000fc800078e0200 */
[----:B0-----:R-:W-:-:S05]  /*08d0*/  IMAD.WIDE R2, R17, 0x4, R2 ;  /* 0x0000000411027825 */ /* 0x001fca00078e0202 */
[----:B------:R-:W-:Y:S01]  /*08e0*/  STG.E desc[UR4][R2.64], R24 ;  /* 0x0000001802007986 */ /* 0x000fe2000c101904 */
[----:B------:R-:W-:Y:S05]  /*08f0*/  EXIT ;  /* 0x000000000000794d */ /* 0x000fea0003800000 */
.L_x_8:
        /* <DEDUP_REMOVED lines=16> */
.L_x_10:


//--------------------- .nv.shared._Z11cuda_sgemm2PfS_S_iii --------------------------
	.section	.nv.shared._Z11cuda_sgemm2PfS_S_iii,"aw",@nobits
	.sectionflags	@""
	.align	4
.nv.shared._Z11cuda_sgemm2PfS_S_iii:
	.zero		9216


//--------------------- .nv.shared.reserved.0     --------------------------
	.section	.nv.shared.reserved.0,"aw",@nobits
	.weak		__nv_reservedSMEM_offset_0_alias
	.size		__nv_reservedSMEM_offset_0_alias, 0, 64
	.other		__nv_reservedSMEM_offset_0_alias,@"STO_CUDA_RESERVED_SHARED STV_DEFAULT"
__nv_reservedSMEM_offset_0_alias:
	.zero		0
	.zero		64


//--------------------- .nv.constant0._Z11cuda_sgemm2PfS_S_iii --------------------------
	.section	.nv.constant0._Z11cuda_sgemm2PfS_S_iii,"a",@progbits
	.sectionflags	@""
	.align	4
.nv.constant0._Z11cuda_sgemm2PfS_S_iii:
	.zero		932


//--------------------- .nv.constant0._Z10cuda_sgemmPfS_S_iii --------------------------
	.section	.nv.constant0._Z10cuda_sgemmPfS_S_iii,"a",@progbits
	.sectionflags	@""
	.align	4
.nv.constant0._Z10cuda_sgemmPfS_S_iii:
	.zero		932


//--------------------- SYMBOLS --------------------------

	.type		.nv.reservedSmem.offset0,@object
	.size		.nv.reservedSmem.offset0,0x4
	.type		.nv.reservedSmem.cap,@object
	.size		.nv.reservedSmem.cap,0x4
